//
// Generated by NVIDIA NVVM Compiler
//
// Compiler Build ID: CL-36424714
// Cuda compilation tools, release 13.0, V13.0.88
// Based on NVVM 20.0.0
//

.version 9.0
.target sm_100
.address_size 64

	// .globl	_Z15coharmonic_meanPdS_iidi
.func  (.param .b64 func_retval0) __internal_accurate_pow
(
	.param .b64 __internal_accurate_pow_param_0,
	.param .b64 __internal_accurate_pow_param_1
)
;

.visible .entry _Z15coharmonic_meanPdS_iidi(
	.param .u64 .ptr .align 1 _Z15coharmonic_meanPdS_iidi_param_0,
	.param .u64 .ptr .align 1 _Z15coharmonic_meanPdS_iidi_param_1,
	.param .u32 _Z15coharmonic_meanPdS_iidi_param_2,
	.param .u32 _Z15coharmonic_meanPdS_iidi_param_3,
	.param .f64 _Z15coharmonic_meanPdS_iidi_param_4,
	.param .u32 _Z15coharmonic_meanPdS_iidi_param_5
)
{
	.reg .pred 	%p<56>;
	.reg .b32 	%r<83>;
	.reg .b64 	%rd<20>;
	.reg .b64 	%fd<129>;

	ld.param.u64 	%rd6, [_Z15coharmonic_meanPdS_iidi_param_0];
	ld.param.u64 	%rd5, [_Z15coharmonic_meanPdS_iidi_param_1];
	ld.param.u32 	%r26, [_Z15coharmonic_meanPdS_iidi_param_2];
	ld.param.u32 	%r27, [_Z15coharmonic_meanPdS_iidi_param_3];
	ld.param.f64 	%fd30, [_Z15coharmonic_meanPdS_iidi_param_4];
	ld.param.u32 	%r28, [_Z15coharmonic_meanPdS_iidi_param_5];
	cvta.to.global.u64 	%rd1, %rd6;
	mov.u32 	%r29, %ctaid.x;
	mov.u32 	%r30, %ntid.x;
	mov.u32 	%r31, %tid.x;
	mad.lo.s32 	%r1, %r29, %r30, %r31;
	add.s32 	%r2, %r27, %r1;
	setp.ge.s32 	%p7, %r2, %r28;
	setp.le.s32 	%p8, %r1, %r26;
	or.pred  	%p9, %p8, %p7;
	@%p9 bra 	$L__BB0_35;
	sub.s32 	%r78, %r1, %r26;
	setp.ge.s32 	%p10, %r78, %r2;
	mov.f64 	%fd124, 0d0000000000000000;
	@%p10 bra 	$L__BB0_14;
	add.s32 	%r4, %r27, %r26;
	add.s32 	%r32, %r4, -1;
	and.b32  	%r5, %r4, 15;
	setp.lt.u32 	%p11, %r32, 15;
	mov.f64 	%fd124, 0d0000000000000000;
	@%p11 bra 	$L__BB0_5;
	and.b32  	%r33, %r4, -16;
	neg.s32 	%r76, %r33;
	add.s64 	%rd2, %rd1, 64;
	mov.f64 	%fd124, 0d0000000000000000;
$L__BB0_4:
	.pragma "nounroll";
	mul.wide.s32 	%rd7, %r78, 8;
	add.s64 	%rd8, %rd2, %rd7;
	ld.global.f64 	%fd35, [%rd8+-64];
	add.f64 	%fd36, %fd124, %fd35;
	ld.global.f64 	%fd37, [%rd8+-56];
	add.f64 	%fd38, %fd36, %fd37;
	ld.global.f64 	%fd39, [%rd8+-48];
	add.f64 	%fd40, %fd38, %fd39;
	ld.global.f64 	%fd41, [%rd8+-40];
	add.f64 	%fd42, %fd40, %fd41;
	ld.global.f64 	%fd43, [%rd8+-32];
	add.f64 	%fd44, %fd42, %fd43;
	ld.global.f64 	%fd45, [%rd8+-24];
	add.f64 	%fd46, %fd44, %fd45;
	ld.global.f64 	%fd47, [%rd8+-16];
	add.f64 	%fd48, %fd46, %fd47;
	ld.global.f64 	%fd49, [%rd8+-8];
	add.f64 	%fd50, %fd48, %fd49;
	ld.global.f64 	%fd51, [%rd8];
	add.f64 	%fd52, %fd50, %fd51;
	ld.global.f64 	%fd53, [%rd8+8];
	add.f64 	%fd54, %fd52, %fd53;
	ld.global.f64 	%fd55, [%rd8+16];
	add.f64 	%fd56, %fd54, %fd55;
	ld.global.f64 	%fd57, [%rd8+24];
	add.f64 	%fd58, %fd56, %fd57;
	ld.global.f64 	%fd59, [%rd8+32];
	add.f64 	%fd60, %fd58, %fd59;
	ld.global.f64 	%fd61, [%rd8+40];
	add.f64 	%fd62, %fd60, %fd61;
	ld.global.f64 	%fd63, [%rd8+48];
	add.f64 	%fd64, %fd62, %fd63;
	ld.global.f64 	%fd65, [%rd8+56];
	add.f64 	%fd124, %fd64, %fd65;
	add.s32 	%r78, %r78, 16;
	add.s32 	%r76, %r76, 16;
	setp.ne.s32 	%p12, %r76, 0;
	@%p12 bra 	$L__BB0_4;
$L__BB0_5:
	setp.eq.s32 	%p13, %r5, 0;
	@%p13 bra 	$L__BB0_14;
	and.b32  	%r12, %r4, 7;
	setp.lt.u32 	%p14, %r5, 8;
	@%p14 bra 	$L__BB0_8;
	mul.wide.s32 	%rd9, %r78, 8;
	add.s64 	%rd10, %rd1, %rd9;
	ld.global.f64 	%fd67, [%rd10];
	add.f64 	%fd68, %fd124, %fd67;
	ld.global.f64 	%fd69, [%rd10+8];
	add.f64 	%fd70, %fd68, %fd69;
	ld.global.f64 	%fd71, [%rd10+16];
	add.f64 	%fd72, %fd70, %fd71;
	ld.global.f64 	%fd73, [%rd10+24];
	add.f64 	%fd74, %fd72, %fd73;
	ld.global.f64 	%fd75, [%rd10+32];
	add.f64 	%fd76, %fd74, %fd75;
	ld.global.f64 	%fd77, [%rd10+40];
	add.f64 	%fd78, %fd76, %fd77;
	ld.global.f64 	%fd79, [%rd10+48];
	add.f64 	%fd80, %fd78, %fd79;
	ld.global.f64 	%fd81, [%rd10+56];
	add.f64 	%fd124, %fd80, %fd81;
	add.s32 	%r78, %r78, 8;
$L__BB0_8:
	setp.eq.s32 	%p15, %r12, 0;
	@%p15 bra 	$L__BB0_14;
	and.b32  	%r15, %r4, 3;
	setp.lt.u32 	%p16, %r12, 4;
	@%p16 bra 	$L__BB0_11;
	mul.wide.s32 	%rd11, %r78, 8;
	add.s64 	%rd12, %rd1, %rd11;
	ld.global.f64 	%fd83, [%rd12];
	add.f64 	%fd84, %fd124, %fd83;
	ld.global.f64 	%fd85, [%rd12+8];
	add.f64 	%fd86, %fd84, %fd85;
	ld.global.f64 	%fd87, [%rd12+16];
	add.f64 	%fd88, %fd86, %fd87;
	ld.global.f64 	%fd89, [%rd12+24];
	add.f64 	%fd124, %fd88, %fd89;
	add.s32 	%r78, %r78, 4;
$L__BB0_11:
	setp.eq.s32 	%p17, %r15, 0;
	@%p17 bra 	$L__BB0_14;
	neg.s32 	%r81, %r15;
$L__BB0_13:
	.pragma "nounroll";
	mul.wide.s32 	%rd13, %r78, 8;
	add.s64 	%rd14, %rd1, %rd13;
	ld.global.f64 	%fd90, [%rd14];
	add.f64 	%fd124, %fd124, %fd90;
	add.s32 	%r78, %r78, 1;
	add.s32 	%r81, %r81, 1;
	setp.ne.s32 	%p18, %r81, 0;
	@%p18 bra 	$L__BB0_13;
$L__BB0_14:
	add.f64 	%fd14, %fd30, 0d3FF0000000000000;
	{
	.reg .b32 %temp; 
	mov.b64 	{%temp, %r23}, %fd124;
	}
	{
	.reg .b32 %temp; 
	mov.b64 	{%temp, %r24}, %fd14;
	}
	shr.u32 	%r34, %r24, 20;
	and.b32  	%r35, %r34, 2047;
	add.s32 	%r36, %r35, -1012;
	mov.b64 	%rd15, %fd14;
	shl.b64 	%rd3, %rd15, %r36;
	setp.eq.s64 	%p3, %rd3, -9223372036854775808;
	abs.f64 	%fd15, %fd124;
	setp.neu.f64 	%p19, %fd124, 0d0000000000000000;
	@%p19 bra 	$L__BB0_16;
	setp.eq.s64 	%p22, %rd3, -9223372036854775808;
	abs.f64 	%fd98, %fd14;
	setp.neu.f64 	%p23, %fd98, 0d3FE0000000000000;
	and.pred  	%p3, %p23, %p22;
	selp.b32 	%r37, %r23, 0, %p3;
	setp.lt.s32 	%p24, %r24, 0;
	or.b32  	%r38, %r37, 2146435072;
	selp.b32 	%r39, %r38, %r37, %p24;
	mov.b32 	%r40, 0;
	mov.b64 	%fd126, {%r40, %r39};
	bra.uni 	$L__BB0_17;
$L__BB0_16:
	{ // callseq 0, 0
	.param .b64 param0;
	st.param.f64 	[param0], %fd15;
	.param .b64 param1;
	st.param.f64 	[param1], %fd14;
	.param .b64 retval0;
	call.uni (retval0), 
	__internal_accurate_pow, 
	(
	param0, 
	param1
	);
	ld.param.f64 	%fd91, [retval0];
	} // callseq 0
	setp.lt.s32 	%p20, %r23, 0;
	cvt.rzi.f64.f64 	%fd93, %fd14;
	setp.neu.f64 	%p21, %fd14, %fd93;
	neg.f64 	%fd94, %fd91;
	selp.f64 	%fd95, %fd94, %fd91, %p3;
	selp.f64 	%fd96, %fd95, %fd91, %p20;
	selp.f64 	%fd97, 0dFFF8000000000000, %fd96, %p20;
	selp.f64 	%fd126, %fd97, %fd96, %p21;
$L__BB0_17:
	add.f64 	%fd99, %fd14, %fd124;
	{
	.reg .b32 %temp; 
	mov.b64 	{%temp, %r41}, %fd99;
	}
	and.b32  	%r42, %r41, 2146435072;
	setp.ne.s32 	%p25, %r42, 2146435072;
	@%p25 bra 	$L__BB0_24;
	setp.num.f64 	%p26, %fd124, %fd14;
	@%p26 bra 	$L__BB0_20;
	add.rn.f64 	%fd126, %fd124, %fd14;
	bra.uni 	$L__BB0_24;
$L__BB0_20:
	abs.f64 	%fd100, %fd14;
	setp.neu.f64 	%p27, %fd100, 0d7FF0000000000000;
	@%p27 bra 	$L__BB0_22;
	setp.gt.f64 	%p32, %fd15, 0d3FF0000000000000;
	selp.b32 	%r50, 2146435072, 0, %p32;
	setp.lt.s32 	%p33, %r24, 0;
	xor.b32  	%r51, %r50, 2146435072;
	selp.b32 	%r52, %r51, %r50, %p33;
	setp.eq.f64 	%p34, %fd124, 0dBFF0000000000000;
	selp.b32 	%r53, 1072693248, %r52, %p34;
	mov.b32 	%r54, 0;
	mov.b64 	%fd126, {%r54, %r53};
	bra.uni 	$L__BB0_24;
$L__BB0_22:
	setp.neu.f64 	%p28, %fd15, 0d7FF0000000000000;
	@%p28 bra 	$L__BB0_24;
	setp.lt.s32 	%p29, %r23, 0;
	setp.lt.s32 	%p30, %r24, 0;
	selp.b32 	%r43, 0, 2146435072, %p30;
	and.b32  	%r44, %r24, 2147483647;
	setp.ne.s32 	%p31, %r44, 1071644672;
	or.b32  	%r45, %r43, -2147483648;
	selp.b32 	%r46, %r45, %r43, %p31;
	selp.b32 	%r47, %r46, %r43, %p3;
	selp.b32 	%r48, %r47, %r43, %p29;
	mov.b32 	%r49, 0;
	mov.b64 	%fd126, {%r49, %r48};
$L__BB0_24:
	setp.neu.f64 	%p35, %fd124, 0d0000000000000000;
	{
	.reg .b32 %temp; 
	mov.b64 	{%temp, %r25}, %fd30;
	}
	shr.u32 	%r55, %r25, 20;
	and.b32  	%r56, %r55, 2047;
	add.s32 	%r57, %r56, -1012;
	mov.b64 	%rd16, %fd30;
	shl.b64 	%rd4, %rd16, %r57;
	setp.eq.s64 	%p6, %rd4, -9223372036854775808;
	@%p35 bra 	$L__BB0_26;
	setp.eq.s64 	%p38, %rd4, -9223372036854775808;
	abs.f64 	%fd108, %fd30;
	setp.neu.f64 	%p39, %fd108, 0d3FE0000000000000;
	and.pred  	%p6, %p39, %p38;
	selp.b32 	%r58, %r23, 0, %p6;
	setp.lt.s32 	%p40, %r25, 0;
	or.b32  	%r59, %r58, 2146435072;
	selp.b32 	%r60, %r59, %r58, %p40;
	mov.b32 	%r61, 0;
	mov.b64 	%fd128, {%r61, %r60};
	bra.uni 	$L__BB0_27;
$L__BB0_26:
	{ // callseq 1, 0
	.param .b64 param0;
	st.param.f64 	[param0], %fd15;
	.param .b64 param1;
	st.param.f64 	[param1], %fd30;
	.param .b64 retval0;
	call.uni (retval0), 
	__internal_accurate_pow, 
	(
	param0, 
	param1
	);
	ld.param.f64 	%fd101, [retval0];
	} // callseq 1
	setp.lt.s32 	%p36, %r23, 0;
	cvt.rzi.f64.f64 	%fd103, %fd30;
	setp.neu.f64 	%p37, %fd30, %fd103;
	neg.f64 	%fd104, %fd101;
	selp.f64 	%fd105, %fd104, %fd101, %p6;
	selp.f64 	%fd106, %fd105, %fd101, %p36;
	selp.f64 	%fd107, 0dFFF8000000000000, %fd106, %p36;
	selp.f64 	%fd128, %fd107, %fd106, %p37;
$L__BB0_27:
	add.f64 	%fd109, %fd30, %fd124;
	{
	.reg .b32 %temp; 
	mov.b64 	{%temp, %r62}, %fd109;
	}
	and.b32  	%r63, %r62, 2146435072;
	setp.ne.s32 	%p41, %r63, 2146435072;
	@%p41 bra 	$L__BB0_34;
	setp.num.f64 	%p42, %fd124, %fd30;
	@%p42 bra 	$L__BB0_30;
	add.rn.f64 	%fd128, %fd124, %fd30;
	bra.uni 	$L__BB0_34;
$L__BB0_30:
	abs.f64 	%fd110, %fd30;
	setp.neu.f64 	%p43, %fd110, 0d7FF0000000000000;
	@%p43 bra 	$L__BB0_32;
	setp.gt.f64 	%p48, %fd15, 0d3FF0000000000000;
	selp.b32 	%r71, 2146435072, 0, %p48;
	setp.lt.s32 	%p49, %r25, 0;
	xor.b32  	%r72, %r71, 2146435072;
	selp.b32 	%r73, %r72, %r71, %p49;
	setp.eq.f64 	%p50, %fd124, 0dBFF0000000000000;
	selp.b32 	%r74, 1072693248, %r73, %p50;
	mov.b32 	%r75, 0;
	mov.b64 	%fd128, {%r75, %r74};
	bra.uni 	$L__BB0_34;
$L__BB0_32:
	setp.neu.f64 	%p44, %fd15, 0d7FF0000000000000;
	@%p44 bra 	$L__BB0_34;
	setp.lt.s32 	%p45, %r23, 0;
	setp.lt.s32 	%p46, %r25, 0;
	selp.b32 	%r64, 0, 2146435072, %p46;
	and.b32  	%r65, %r25, 2147483647;
	setp.ne.s32 	%p47, %r65, 1071644672;
	or.b32  	%r66, %r64, -2147483648;
	selp.b32 	%r67, %r66, %r64, %p47;
	selp.b32 	%r68, %r67, %r64, %p6;
	selp.b32 	%r69, %r68, %r64, %p45;
	mov.b32 	%r70, 0;
	mov.b64 	%fd128, {%r70, %r69};
$L__BB0_34:
	setp.eq.f64 	%p51, %fd124, 0d3FF0000000000000;
	setp.eq.f64 	%p52, %fd30, 0d0000000000000000;
	selp.f64 	%fd111, 0d3FF0000000000000, %fd128, %p51;
	selp.f64 	%fd112, 0d3FF0000000000000, %fd111, %p52;
	setp.eq.f64 	%p53, %fd14, 0d0000000000000000;
	selp.f64 	%fd113, 0d3FF0000000000000, %fd126, %p51;
	selp.f64 	%fd114, 0d3FF0000000000000, %fd113, %p53;
	div.rn.f64 	%fd115, %fd114, %fd112;
	cvta.to.global.u64 	%rd17, %rd5;
	mul.wide.s32 	%rd18, %r1, 8;
	add.s64 	%rd19, %rd17, %rd18;
	st.global.f64 	[%rd19], %fd115;
$L__BB0_35:
	ret;

}
	// .globl	_Z4convPdS_S_iiiiii
.visible .entry _Z4convPdS_S_iiiiii(
	.param .u64 .ptr .align 1 _Z4convPdS_S_iiiiii_param_0,
	.param .u64 .ptr .align 1 _Z4convPdS_S_iiiiii_param_1,
	.param .u64 .ptr .align 1 _Z4convPdS_S_iiiiii_param_2,
	.param .u32 _Z4convPdS_S_iiiiii_param_3,
	.param .u32 _Z4convPdS_S_iiiiii_param_4,
	.param .u32 _Z4convPdS_S_iiiiii_param_5,
	.param .u32 _Z4convPdS_S_iiiiii_param_6,
	.param .u32 _Z4convPdS_S_iiiiii_param_7,
	.param .u32 _Z4convPdS_S_iiiiii_param_8
)
{
	.reg .pred 	%p<10>;
	.reg .b32 	%r<20>;
	.reg .b64 	%rd<13>;
	.reg .b64 	%fd<10>;

	ld.param.u64 	%rd3, [_Z4convPdS_S_iiiiii_param_0];
	ld.param.u64 	%rd4, [_Z4convPdS_S_iiiiii_param_1];
	ld.param.u64 	%rd5, [_Z4convPdS_S_iiiiii_param_2];
	ld.param.u32 	%r6, [_Z4convPdS_S_iiiiii_param_3];
	ld.param.u32 	%r8, [_Z4convPdS_S_iiiiii_param_4];
	ld.param.u32 	%r7, [_Z4convPdS_S_iiiiii_param_5];
	ld.param.u32 	%r9, [_Z4convPdS_S_iiiiii_param_7];
	mov.u32 	%r10, %ctaid.x;
	mov.u32 	%r11, %ntid.x;
	mov.u32 	%r12, %tid.x;
	mad.lo.s32 	%r13, %r10, %r11, %r12;
	setp.ge.s32 	%p1, %r13, %r8;
	mul.lo.s32 	%r14, %r9, %r7;
	setp.lt.s32 	%p2, %r13, %r14;
	or.pred  	%p3, %p1, %p2;
	@%p3 bra 	$L__BB1_5;
	setp.lt.s32 	%p4, %r6, 1;
	setp.lt.s32 	%p5, %r13, 0;
	or.pred  	%p6, %p4, %p5;
	mov.f64 	%fd9, 0d0000000000000000;
	@%p6 bra 	$L__BB1_4;
	cvta.to.global.u64 	%rd1, %rd5;
	cvta.to.global.u64 	%rd2, %rd3;
	mov.f64 	%fd9, 0d0000000000000000;
	mov.b32 	%r18, 0;
	mov.u32 	%r19, %r18;
$L__BB1_3:
	mul.wide.u32 	%rd6, %r19, 8;
	add.s64 	%rd7, %rd1, %rd6;
	ld.global.f64 	%fd6, [%rd7];
	sub.s32 	%r17, %r13, %r18;
	mul.wide.s32 	%rd8, %r17, 8;
	add.s64 	%rd9, %rd2, %rd8;
	ld.global.f64 	%fd7, [%rd9];
	fma.rn.f64 	%fd9, %fd6, %fd7, %fd9;
	add.s32 	%r4, %r19, 1;
	setp.lt.s32 	%p7, %r4, %r6;
	mad.lo.s32 	%r18, %r7, %r19, %r7;
	setp.ge.s32 	%p8, %r13, %r18;
	and.pred  	%p9, %p7, %p8;
	mov.u32 	%r19, %r4;
	@%p9 bra 	$L__BB1_3;
$L__BB1_4:
	cvta.to.global.u64 	%rd10, %rd4;
	mul.wide.s32 	%rd11, %r13, 8;
	add.s64 	%rd12, %rd10, %rd11;
	st.global.f64 	[%rd12], %fd9;
$L__BB1_5:
	ret;

}
.func  (.param .b64 func_retval0) __internal_accurate_pow(
	.param .b64 __internal_accurate_pow_param_0,
	.param .b64 __internal_accurate_pow_param_1
)
{
	.reg .pred 	%p<8>;
	.reg .b32 	%r<49>;
	.reg .b32 	%f<3>;
	.reg .b64 	%fd<109>;

	ld.param.f64 	%fd10, [__internal_accurate_pow_param_0];
	ld.param.f64 	%fd11, [__internal_accurate_pow_param_1];
	{
	.reg .b32 %temp; 
	mov.b64 	{%temp, %r46}, %fd10;
	}
	{
	.reg .b32 %temp; 
	mov.b64 	{%r45, %temp}, %fd10;
	}
	shr.u32 	%r47, %r46, 20;
	setp.gt.u32 	%p1, %r46, 1048575;
	@%p1 bra 	$L__BB2_2;
	mul.f64 	%fd12, %fd10, 0d4350000000000000;
	{
	.reg .b32 %temp; 
	mov.b64 	{%temp, %r46}, %fd12;
	}
	{
	.reg .b32 %temp; 
	mov.b64 	{%r45, %temp}, %fd12;
	}
	shr.u32 	%r16, %r46, 20;
	add.s32 	%r47, %r16, -54;
$L__BB2_2:
	add.s32 	%r48, %r47, -1023;
	and.b32  	%r17, %r46, -2146435073;
	or.b32  	%r18, %r17, 1072693248;
	mov.b64 	%fd107, {%r45, %r18};
	setp.lt.u32 	%p2, %r18, 1073127583;
	@%p2 bra 	$L__BB2_4;
	{
	.reg .b32 %temp; 
	mov.b64 	{%r19, %temp}, %fd107;
	}
	{
	.reg .b32 %temp; 
	mov.b64 	{%temp, %r20}, %fd107;
	}
	add.s32 	%r21, %r20, -1048576;
	mov.b64 	%fd107, {%r19, %r21};
	add.s32 	%r48, %r47, -1022;
$L__BB2_4:
	add.f64 	%fd13, %fd107, 0dBFF0000000000000;
	add.f64 	%fd14, %fd107, 0d3FF0000000000000;
	rcp.approx.ftz.f64 	%fd15, %fd14;
	neg.f64 	%fd16, %fd14;
	fma.rn.f64 	%fd17, %fd16, %fd15, 0d3FF0000000000000;
	fma.rn.f64 	%fd18, %fd17, %fd17, %fd17;
	fma.rn.f64 	%fd19, %fd18, %fd15, %fd15;
	mul.f64 	%fd20, %fd13, %fd19;
	fma.rn.f64 	%fd21, %fd13, %fd19, %fd20;
	mul.f64 	%fd22, %fd21, %fd21;
	fma.rn.f64 	%fd23, %fd22, 0d3EB0F5FF7D2CAFE2, 0d3ED0F5D241AD3B5A;
	fma.rn.f64 	%fd24, %fd23, %fd22, 0d3EF3B20A75488A3F;
	fma.rn.f64 	%fd25, %fd24, %fd22, 0d3F1745CDE4FAECD5;
	fma.rn.f64 	%fd26, %fd25, %fd22, 0d3F3C71C7258A578B;
	fma.rn.f64 	%fd27, %fd26, %fd22, 0d3F6249249242B910;
	fma.rn.f64 	%fd28, %fd27, %fd22, 0d3F89999999999DFB;
	sub.f64 	%fd29, %fd13, %fd21;
	add.f64 	%fd30, %fd29, %fd29;
	neg.f64 	%fd31, %fd21;
	fma.rn.f64 	%fd32, %fd31, %fd13, %fd30;
	mul.f64 	%fd33, %fd19, %fd32;
	fma.rn.f64 	%fd34, %fd22, %fd28, 0d3FB5555555555555;
	mov.f64 	%fd35, 0d3FB5555555555555;
	sub.f64 	%fd36, %fd35, %fd34;
	fma.rn.f64 	%fd37, %fd22, %fd28, %fd36;
	add.f64 	%fd38, %fd37, 0dBC46A4CB00B9E7B0;
	add.f64 	%fd39, %fd34, %fd38;
	sub.f64 	%fd40, %fd34, %fd39;
	add.f64 	%fd41, %fd38, %fd40;
	mul.rn.f64 	%fd42, %fd21, %fd21;
	neg.f64 	%fd43, %fd42;
	fma.rn.f64 	%fd44, %fd21, %fd21, %fd43;
	{
	.reg .b32 %temp; 
	mov.b64 	{%r22, %temp}, %fd33;
	}
	{
	.reg .b32 %temp; 
	mov.b64 	{%temp, %r23}, %fd33;
	}
	add.s32 	%r24, %r23, 1048576;
	mov.b64 	%fd45, {%r22, %r24};
	fma.rn.f64 	%fd46, %fd21, %fd45, %fd44;
	mul.rn.f64 	%fd47, %fd42, %fd21;
	neg.f64 	%fd48, %fd47;
	fma.rn.f64 	%fd49, %fd42, %fd21, %fd48;
	fma.rn.f64 	%fd50, %fd42, %fd33, %fd49;
	fma.rn.f64 	%fd51, %fd46, %fd21, %fd50;
	mul.rn.f64 	%fd52, %fd39, %fd47;
	neg.f64 	%fd53, %fd52;
	fma.rn.f64 	%fd54, %fd39, %fd47, %fd53;
	fma.rn.f64 	%fd55, %fd39, %fd51, %fd54;
	fma.rn.f64 	%fd56, %fd41, %fd47, %fd55;
	add.f64 	%fd57, %fd52, %fd56;
	sub.f64 	%fd58, %fd52, %fd57;
	add.f64 	%fd59, %fd56, %fd58;
	add.f64 	%fd60, %fd21, %fd57;
	sub.f64 	%fd61, %fd21, %fd60;
	add.f64 	%fd62, %fd57, %fd61;
	add.f64 	%fd63, %fd59, %fd62;
	add.f64 	%fd64, %fd33, %fd63;
	add.f64 	%fd65, %fd60, %fd64;
	sub.f64 	%fd66, %fd60, %fd65;
	add.f64 	%fd67, %fd64, %fd66;
	xor.b32  	%r25, %r48, -2147483648;
	mov.b32 	%r26, 1127219200;
	mov.b64 	%fd68, {%r25, %r26};
	mov.b32 	%r27, -2147483648;
	mov.b64 	%fd69, {%r27, %r26};
	sub.f64 	%fd70, %fd68, %fd69;
	fma.rn.f64 	%fd71, %fd70, 0d3FE62E42FEFA39EF, %fd65;
	fma.rn.f64 	%fd72, %fd70, 0dBFE62E42FEFA39EF, %fd71;
	sub.f64 	%fd73, %fd72, %fd65;
	sub.f64 	%fd74, %fd67, %fd73;
	fma.rn.f64 	%fd75, %fd70, 0d3C7ABC9E3B39803F, %fd74;
	add.f64 	%fd76, %fd71, %fd75;
	sub.f64 	%fd77, %fd71, %fd76;
	add.f64 	%fd78, %fd75, %fd77;
	{
	.reg .b32 %temp; 
	mov.b64 	{%temp, %r28}, %fd11;
	}
	{
	.reg .b32 %temp; 
	mov.b64 	{%r29, %temp}, %fd11;
	}
	shl.b32 	%r30, %r28, 1;
	setp.gt.u32 	%p3, %r30, -33554433;
	and.b32  	%r31, %r28, -15728641;
	selp.b32 	%r32, %r31, %r28, %p3;
	mov.b64 	%fd79, {%r29, %r32};
	mul.rn.f64 	%fd80, %fd76, %fd79;
	neg.f64 	%fd81, %fd80;
	fma.rn.f64 	%fd82, %fd76, %fd79, %fd81;
	fma.rn.f64 	%fd83, %fd78, %fd79, %fd82;
	add.f64 	%fd4, %fd80, %fd83;
	sub.f64 	%fd84, %fd80, %fd4;
	add.f64 	%fd5, %fd83, %fd84;
	fma.rn.f64 	%fd85, %fd4, 0d3FF71547652B82FE, 0d4338000000000000;
	{
	.reg .b32 %temp; 
	mov.b64 	{%r13, %temp}, %fd85;
	}
	mov.f64 	%fd86, 0dC338000000000000;
	add.rn.f64 	%fd87, %fd85, %fd86;
	fma.rn.f64 	%fd88, %fd87, 0dBFE62E42FEFA39EF, %fd4;
	fma.rn.f64 	%fd89, %fd87, 0dBC7ABC9E3B39803F, %fd88;
	fma.rn.f64 	%fd90, %fd89, 0d3E5ADE1569CE2BDF, 0d3E928AF3FCA213EA;
	fma.rn.f64 	%fd91, %fd90, %fd89, 0d3EC71DEE62401315;
	fma.rn.f64 	%fd92, %fd91, %fd89, 0d3EFA01997C89EB71;
	fma.rn.f64 	%fd93, %fd92, %fd89, 0d3F2A01A014761F65;
	fma.rn.f64 	%fd94, %fd93, %fd89, 0d3F56C16C1852B7AF;
	fma.rn.f64 	%fd95, %fd94, %fd89, 0d3F81111111122322;
	fma.rn.f64 	%fd96, %fd95, %fd89, 0d3FA55555555502A1;
	fma.rn.f64 	%fd97, %fd96, %fd89, 0d3FC5555555555511;
	fma.rn.f64 	%fd98, %fd97, %fd89, 0d3FE000000000000B;
	fma.rn.f64 	%fd99, %fd98, %fd89, 0d3FF0000000000000;
	fma.rn.f64 	%fd100, %fd99, %fd89, 0d3FF0000000000000;
	{
	.reg .b32 %temp; 
	mov.b64 	{%r14, %temp}, %fd100;
	}
	{
	.reg .b32 %temp; 
	mov.b64 	{%temp, %r15}, %fd100;
	}
	shl.b32 	%r33, %r13, 20;
	add.s32 	%r34, %r33, %r15;
	mov.b64 	%fd108, {%r14, %r34};
	{
	.reg .b32 %temp; 
	mov.b64 	{%temp, %r35}, %fd4;
	}
	mov.b32 	%f2, %r35;
	abs.f32 	%f1, %f2;
	setp.lt.f32 	%p4, %f1, 0f4086232B;
	@%p4 bra 	$L__BB2_7;
	setp.lt.f64 	%p5, %fd4, 0d0000000000000000;
	add.f64 	%fd101, %fd4, 0d7FF0000000000000;
	selp.f64 	%fd108, 0d0000000000000000, %fd101, %p5;
	setp.geu.f32 	%p6, %f1, 0f40874800;
	@%p6 bra 	$L__BB2_7;
	shr.u32 	%r36, %r13, 31;
	add.s32 	%r37, %r13, %r36;
	shr.s32 	%r38, %r37, 1;
	shl.b32 	%r39, %r38, 20;
	add.s32 	%r40, %r15, %r39;
	mov.b64 	%fd102, {%r14, %r40};
	sub.s32 	%r41, %r13, %r38;
	shl.b32 	%r42, %r41, 20;
	add.s32 	%r43, %r42, 1072693248;
	mov.b32 	%r44, 0;
	mov.b64 	%fd103, {%r44, %r43};
	mul.f64 	%fd108, %fd103, %fd102;
$L__BB2_7:
	abs.f64 	%fd104, %fd108;
	setp.eq.f64 	%p7, %fd104, 0d7FF0000000000000;
	fma.rn.f64 	%fd105, %fd108, %fd5, %fd108;
	selp.f64 	%fd106, %fd108, %fd105, %p7;
	st.param.f64 	[func_retval0], %fd106;
	ret;

}


// ===== COMPILED SASS (sm_100) =====

	.target	sm_100

	.elftype	@"ET_EXEC"


//--------------------- .note.nv.tkinfo           --------------------------
	.section	.note.nv.tkinfo,"",@"SHT_NOTE"
	.sectionflags	@"SHF_NOTE_NV_TKINFO"
	.tkinfo
        /*0018*/ 	.word	0x00000002
        /*0030*/ 	.string	""
        /*0030*/ 	.string	"ptxas"
        /*0030*/ 	.string	"Cuda compilation tools, release 13.0, V13.0.88"
        /*0030*/ 	.string	"Build cuda_13.0.r13.0/compiler.36424714_0"
        /*0030*/ 	.string	"-arch sm_100 -m 64 "



//--------------------- .note.nv.cuinfo           --------------------------
	.section	.note.nv.cuinfo,"",@"SHT_NOTE"
	.sectionflags	@"SHF_NOTE_NV_CUINFO"
        /*0018*/ 	.short	0x0002
        /*001a*/ 	.short	0x0064
        /*001c*/ 	.short	0x0082
	.zero		2


//--------------------- .nv.info                  --------------------------
	.section	.nv.info,"",@"SHT_CUDA_INFO"
	.align	4


	//----- nvinfo : EIATTR_REGCOUNT
	.align		4
        /*0000*/ 	.byte	0x04, 0x2f
        /*0002*/ 	.short	(.L_1 - .L_0)
	.align		4
.L_0:
        /*0004*/ 	.word	index@(_Z15coharmonic_meanPdS_iidi)
        /*0008*/ 	.word	0x00000020


	//----- nvinfo : EIATTR_FRAME_SIZE
	.align		4
.L_1:
        /*000c*/ 	.byte	0x04, 0x11
        /*000e*/ 	.short	(.L_3 - .L_2)
	.align		4
.L_2:
        /*0010*/ 	.word	index@($_Z15coharmonic_meanPdS_iidi$__internal_accurate_pow)
        /*0014*/ 	.word	0x00000000


	//----- nvinfo : EIATTR_FRAME_SIZE
	.align		4
.L_3:
        /*0018*/ 	.byte	0x04, 0x11
        /*001a*/ 	.short	(.L_5 - .L_4)
	.align		4
.L_4:
        /*001c*/ 	.word	index@($__internal_0_$__cuda_sm20_div_rn_f64_full)
        /*0020*/ 	.word	0x00000000


	//----- nvinfo : EIATTR_FRAME_SIZE
	.align		4
.L_5:
        /*0024*/ 	.byte	0x04, 0x11
        /*0026*/ 	.short	(.L_7 - .L_6)
	.align		4
.L_6:
        /*0028*/ 	.word	index@(_Z15coharmonic_meanPdS_iidi)
        /*002c*/ 	.word	0x00000000


	//----- nvinfo : EIATTR_REGCOUNT
	.align		4
.L_7:
        /*0030*/ 	.byte	0x04, 0x2f
        /*0032*/ 	.short	(.L_9 - .L_8)
	.align		4
.L_8:
        /*0034*/ 	.word	index@(_Z4convPdS_S_iiiiii)
        /*0038*/ 	.word	0x00000016


	//----- nvinfo : EIATTR_FRAME_SIZE
	.align		4
.L_9:
        /*003c*/ 	.byte	0x04, 0x11
        /*003e*/ 	.short	(.L_11 - .L_10)
	.align		4
.L_10:
        /*0040*/ 	.word	index@(_Z4convPdS_S_iiiiii)
        /*0044*/ 	.word	0x00000000


	//----- nvinfo : EIATTR_MIN_STACK_SIZE
	.align		4
.L_11:
        /*0048*/ 	.byte	0x04, 0x12
        /*004a*/ 	.short	(.L_13 - .L_12)
	.align		4
.L_12:
        /*004c*/ 	.word	index@(_Z4convPdS_S_iiiiii)
        /*0050*/ 	.word	0x00000000


	//----- nvinfo : EIATTR_MIN_STACK_SIZE
	.align		4
.L_13:
        /*0054*/ 	.byte	0x04, 0x12
        /*0056*/ 	.short	(.L_15 - .L_14)
	.align		4
.L_14:
        /*0058*/ 	.word	index@(_Z15coharmonic_meanPdS_iidi)
        /*005c*/ 	.word	0x00000000
.L_15:


//--------------------- .nv.compat                --------------------------
	.section	.nv.compat,"",@"SHT_CUDA_COMPAT_INFO"
	.align	4
        /*0000*/ 	.byte	0x02, 0x09, 0x00, 0x00, 0x02, 0x02, 0x01, 0x00, 0x02, 0x05, 0x05, 0x00, 0x03, 0x07, 0x01, 0x01
        /*0010*/ 	.byte	0x02, 0x03, 0x00, 0x00, 0x02, 0x06, 0x01, 0x00, 0x04, 0x0b, 0x08, 0x00, 0x01, 0x00, 0x00, 0x00
        /*0020*/ 	.byte	0x00, 0x00, 0x00, 0x00


//--------------------- .nv.info._Z4convPdS_S_iiiiii --------------------------
	.section	.nv.info._Z4convPdS_S_iiiiii,"",@"SHT_CUDA_INFO"
	.sectionflags	@""
	.align	4


	//----- nvinfo : EIATTR_CUDA_API_VERSION
	.align		4
        /*0000*/ 	.byte	0x04, 0x37
        /*0002*/ 	.short	(.L_17 - .L_16)
.L_16:
        /*0004*/ 	.word	0x00000082


	//----- nvinfo : EIATTR_KPARAM_INFO
	.align		4
.L_17:
        /*0008*/ 	.byte	0x04, 0x17
        /*000a*/ 	.short	(.L_19 - .L_18)
.L_18:
        /*000c*/ 	.word	0x00000000
        /*0010*/ 	.short	0x0008
        /*0012*/ 	.short	0x002c
        /*0014*/ 	.byte	0x00, 0xf0, 0x11, 0x00


	//----- nvinfo : EIATTR_KPARAM_INFO
	.align		4
.L_19:
        /*0018*/ 	.byte	0x04, 0x17
        /*001a*/ 	.short	(.L_21 - .L_20)
.L_20:
        /*001c*/ 	.word	0x00000000
        /*0020*/ 	.short	0x0007
        /*0022*/ 	.short	0x0028
        /*0024*/ 	.byte	0x00, 0xf0, 0x11, 0x00


	//----- nvinfo : EIATTR_KPARAM_INFO
	.align		4
.L_21:
        /*0028*/ 	.byte	0x04, 0x17
        /*002a*/ 	.short	(.L_23 - .L_22)
.L_22:
        /*002c*/ 	.word	0x00000000
        /*0030*/ 	.short	0x0006
        /*0032*/ 	.short	0x0024
        /*0034*/ 	.byte	0x00, 0xf0, 0x11, 0x00


	//----- nvinfo : EIATTR_KPARAM_INFO
	.align		4
.L_23:
        /*0038*/ 	.byte	0x04, 0x17
        /*003a*/ 	.short	(.L_25 - .L_24)
.L_24:
        /*003c*/ 	.word	0x00000000
        /*0040*/ 	.short	0x0005
        /*0042*/ 	.short	0x0020
        /*0044*/ 	.byte	0x00, 0xf0, 0x11, 0x00


	//----- nvinfo : EIATTR_KPARAM_INFO
	.align		4
.L_25:
        /*0048*/ 	.byte	0x04, 0x17
        /*004a*/ 	.short	(.L_27 - .L_26)
.L_26:
        /*004c*/ 	.word	0x00000000
        /*0050*/ 	.short	0x0004
        /*0052*/ 	.short	0x001c
        /*0054*/ 	.byte	0x00, 0xf0, 0x11, 0x00


	//----- nvinfo : EIATTR_KPARAM_INFO
	.align		4
.L_27:
        /*0058*/ 	.byte	0x04, 0x17
        /*005a*/ 	.short	(.L_29 - .L_28)
.L_28:
        /*005c*/ 	.word	0x00000000
        /*0060*/ 	.short	0x0003
        /*0062*/ 	.short	0x0018
        /*0064*/ 	.byte	0x00, 0xf0, 0x11, 0x00


	//----- nvinfo : EIATTR_KPARAM_INFO
	.align		4
.L_29:
        /*0068*/ 	.byte	0x04, 0x17
        /*006a*/ 	.short	(.L_31 - .L_30)
.L_30:
        /*006c*/ 	.word	0x00000000
        /*0070*/ 	.short	0x0002
        /*0072*/ 	.short	0x0010
        /*0074*/ 	.byte	0x00, 0xf5, 0x21, 0x00


	//----- nvinfo : EIATTR_KPARAM_INFO
	.align		4
.L_31:
        /*0078*/ 	.byte	0x04, 0x17
        /*007a*/ 	.short	(.L_33 - .L_32)
.L_32:
        /*007c*/ 	.word	0x00000000
        /*0080*/ 	.short	0x0001
        /*0082*/ 	.short	0x0008
        /*0084*/ 	.byte	0x00, 0xf5, 0x21, 0x00


	//----- nvinfo : EIATTR_KPARAM_INFO
	.align		4
.L_33:
        /*0088*/ 	.byte	0x04, 0x17
        /*008a*/ 	.short	(.L_35 - .L_34)
.L_34:
        /*008c*/ 	.word	0x00000000
        /*0090*/ 	.short	0x0000
        /*0092*/ 	.short	0x0000
        /*0094*/ 	.byte	0x00, 0xf5, 0x21, 0x00


	//----- nvinfo : EIATTR_SPARSE_MMA_MASK
	.align		4
.L_35:
        /*0098*/ 	.byte	0x03, 0x50
        /*009a*/ 	.short	0x0000


	//----- nvinfo : EIATTR_MAXREG_COUNT
	.align		4
        /*009c*/ 	.byte	0x03, 0x1b
        /*009e*/ 	.short	0x00ff


	//----- nvinfo : EIATTR_MERCURY_ISA_VERSION
	.align		4
        /*00a0*/ 	.byte	0x03, 0x5f
        /*00a2*/ 	.short	0x0101


	//----- nvinfo : EIATTR_VRC_CTA_INIT_COUNT
	.align		4
        /*00a4*/ 	.byte	0x02, 0x4a
	.zero		1
	.zero		1


	//----- nvinfo : EIATTR_EXIT_INSTR_OFFSETS
	.align		4
        /*00a8*/ 	.byte	0x04, 0x1c
        /*00aa*/ 	.short	(.L_37 - .L_36)


	//   ....[0]....
.L_36:
        /*00ac*/ 	.word	0x000000b0


	//   ....[1]....
        /*00b0*/ 	.word	0x00000280


	//----- nvinfo : EIATTR_CRS_STACK_SIZE
	.align		4
.L_37:
        /*00b4*/ 	.byte	0x04, 0x1e
        /*00b6*/ 	.short	(.L_39 - .L_38)
.L_38:
        /*00b8*/ 	.word	0x00000000


	//----- nvinfo : EIATTR_CBANK_PARAM_SIZE
	.align		4
.L_39:
        /*00bc*/ 	.byte	0x03, 0x19
        /*00be*/ 	.short	0x0030


	//----- nvinfo : EIATTR_PARAM_CBANK
	.align		4
        /*00c0*/ 	.byte	0x04, 0x0a
        /*00c2*/ 	.short	(.L_41 - .L_40)
	.align		4
.L_40:
        /*00c4*/ 	.word	index@(.nv.constant0._Z4convPdS_S_iiiiii)
        /*00c8*/ 	.short	0x0380
        /*00ca*/ 	.short	0x0030


	//----- nvinfo : EIATTR_SW_WAR
	.align		4
.L_41:
        /*00cc*/ 	.byte	0x04, 0x36
        /*00ce*/ 	.short	(.L_43 - .L_42)
.L_42:
        /*00d0*/ 	.word	0x00000008
.L_43:


//--------------------- .nv.info._Z15coharmonic_meanPdS_iidi --------------------------
	.section	.nv.info._Z15coharmonic_meanPdS_iidi,"",@"SHT_CUDA_INFO"
	.sectionflags	@""
	.align	4


	//----- nvinfo : EIATTR_CUDA_API_VERSION
	.align		4
        /*0000*/ 	.byte	0x04, 0x37
        /*0002*/ 	.short	(.L_45 - .L_44)
.L_44:
        /*0004*/ 	.word	0x00000082


	//----- nvinfo : EIATTR_KPARAM_INFO
	.align		4
.L_45:
        /*0008*/ 	.byte	0x04, 0x17
        /*000a*/ 	.short	(.L_47 - .L_46)
.L_46:
        /*000c*/ 	.word	0x00000000
        /*0010*/ 	.short	0x0005
        /*0012*/ 	.short	0x0020
        /*0014*/ 	.byte	0x00, 0xf0, 0x11, 0x00


	//----- nvinfo : EIATTR_KPARAM_INFO
	.align		4
.L_47:
        /*0018*/ 	.byte	0x04, 0x17
        /*001a*/ 	.short	(.L_49 - .L_48)
.L_48:
        /*001c*/ 	.word	0x00000000
        /*0020*/ 	.short	0x0004
        /*0022*/ 	.short	0x0018
        /*0024*/ 	.byte	0x00, 0xf0, 0x21, 0x00


	//----- nvinfo : EIATTR_KPARAM_INFO
	.align		4
.L_49:
        /*0028*/ 	.byte	0x04, 0x17
        /*002a*/ 	.short	(.L_51 - .L_50)
.L_50:
        /*002c*/ 	.word	0x00000000
        /*0030*/ 	.short	0x0003
        /*0032*/ 	.short	0x0014
        /*0034*/ 	.byte	0x00, 0xf0, 0x11, 0x00


	//----- nvinfo : EIATTR_KPARAM_INFO
	.align		4
.L_51:
        /*0038*/ 	.byte	0x04, 0x17
        /*003a*/ 	.short	(.L_53 - .L_52)
.L_52:
        /*003c*/ 	.word	0x00000000
        /*0040*/ 	.short	0x0002
        /*0042*/ 	.short	0x0010
        /*0044*/ 	.byte	0x00, 0xf0, 0x11, 0x00


	//----- nvinfo : EIATTR_KPARAM_INFO
	.align		4
.L_53:
        /*0048*/ 	.byte	0x04, 0x17
        /*004a*/ 	.short	(.L_55 - .L_54)
.L_54:
        /*004c*/ 	.word	0x00000000
        /*0050*/ 	.short	0x0001
        /*0052*/ 	.short	0x0008
        /*0054*/ 	.byte	0x00, 0xf5, 0x21, 0x00


	//----- nvinfo : EIATTR_KPARAM_INFO
	.align		4
.L_55:
        /*0058*/ 	.byte	0x04, 0x17
        /*005a*/ 	.short	(.L_57 - .L_56)
.L_56:
        /*005c*/ 	.word	0x00000000
        /*0060*/ 	.short	0x0000
        /*0062*/ 	.short	0x0000
        /*0064*/ 	.byte	0x00, 0xf5, 0x21, 0x00


	//----- nvinfo : EIATTR_SPARSE_MMA_MASK
	.align		4
.L_57:
        /*0068*/ 	.byte	0x03, 0x50
        /*006a*/ 	.short	0x0000


	//----- nvinfo : EIATTR_MAXREG_COUNT
	.align		4
        /*006c*/ 	.byte	0x03, 0x1b
        /*006e*/ 	.short	0x00ff


	//----- nvinfo : EIATTR_MERCURY_ISA_VERSION
	.align		4
        /*0070*/ 	.byte	0x03, 0x5f
        /*0072*/ 	.short	0x0101


	//----- nvinfo : EIATTR_VRC_CTA_INIT_COUNT
	.align		4
        /*0074*/ 	.byte	0x02, 0x4a
	.zero		1
	.zero		1


	//----- nvinfo : EIATTR_EXIT_INSTR_OFFSETS
	.align		4
        /*0078*/ 	.byte	0x04, 0x1c
        /*007a*/ 	.short	(.L_59 - .L_58)


	//   ....[0]....
.L_58:
        /*007c*/ 	.word	0x000000a0


	//   ....[1]....
        /*0080*/ 	.word	0x00001280


	//----- nvinfo : EIATTR_CRS_STACK_SIZE
	.align		4
.L_59:
        /*0084*/ 	.byte	0x04, 0x1e
        /*0086*/ 	.short	(.L_61 - .L_60)
.L_60:
        /*0088*/ 	.word	0x00000000


	//----- nvinfo : EIATTR_CBANK_PARAM_SIZE
	.align		4
.L_61:
        /*008c*/ 	.byte	0x03, 0x19
        /*008e*/ 	.short	0x0024


	//----- nvinfo : EIATTR_PARAM_CBANK
	.align		4
        /*0090*/ 	.byte	0x04, 0x0a
        /*0092*/ 	.short	(.L_63 - .L_62)
	.align		4
.L_62:
        /*0094*/ 	.word	index@(.nv.constant0._Z15coharmonic_meanPdS_iidi)
        /*0098*/ 	.short	0x0380
        /*009a*/ 	.short	0x0024


	//----- nvinfo : EIATTR_SW_WAR
	.align		4
.L_63:
        /*009c*/ 	.byte	0x04, 0x36
        /*009e*/ 	.short	(.L_65 - .L_64)
.L_64:
        /*00a0*/ 	.word	0x00000008
.L_65:


//--------------------- .nv.callgraph             --------------------------
	.section	.nv.callgraph,"",@"SHT_CUDA_CALLGRAPH"
	.align	4
	.sectionentsize	8
	.align		4
        /*0000*/ 	.word	0x00000000
	.align		4
        /*0004*/ 	.word	0xffffffff
	.align		4
        /*0008*/ 	.word	0x00000000
	.align		4
        /*000c*/ 	.word	0xfffffffe
	.align		4
        /*0010*/ 	.word	0x00000000
	.align		4
        /*0014*/ 	.word	0xfffffffd
	.align		4
        /*0018*/ 	.word	0x00000000
	.align		4
        /*001c*/ 	.word	0xfffffffc


//--------------------- .text._Z4convPdS_S_iiiiii --------------------------
	.section	.text._Z4convPdS_S_iiiiii,"ax",@progbits
	.align	128
        .global         _Z4convPdS_S_iiiiii
        .type           _Z4convPdS_S_iiiiii,@function
        .size           _Z4convPdS_S_iiiiii,(.L_x_34 - _Z4convPdS_S_iiiiii)
        .other          _Z4convPdS_S_iiiiii,@"STO_CUDA_ENTRY STV_DEFAULT"
_Z4convPdS_S_iiiiii:
.text._Z4convPdS_S_iiiiii:
[----:B------:R-:W-:Y:S01]  /*0000*/  LDC R1, c[0x0][0x37c] ;  /* 0x0000df00ff017b82 */ /* 0x000fe20000000800 */
[----:B------:R-:W0:Y:S07]  /*0010*/  S2R R0, SR_TID.X ;  /* 0x0000000000007919 */ /* 0x000e2e0000002100 */
[----:B------:R-:W0:Y:S01]  /*0020*/  S2UR UR4, SR_CTAID.X ;  /* 0x00000000000479c3 */ /* 0x000e220000002500 */
[----:B------:R-:W1:Y:S01]  /*0030*/  LDCU UR5, c[0x0][0x3a8] ;  /* 0x00007500ff0577ac */ /* 0x000e620008000800 */
[----:B------:R-:W2:Y:S06]  /*0040*/  LDCU UR6, c[0x0][0x39c] ;  /* 0x00007380ff0677ac */ /* 0x000eac0008000800 */
[----:B------:R-:W0:Y:S08]  /*0050*/  LDC R15, c[0x0][0x360] ;  /* 0x0000d800ff0f7b82 */ /* 0x000e300000000800 */
[----:B------:R-:W1:Y:S01]  /*0060*/  LDC R16, c[0x0][0x3a0] ;  /* 0x0000e800ff107b82 */ /* 0x000e620000000800 */
[----:B0-----:R-:W-:-:S02]  /*0070*/  IMAD R15, R15, UR4, R0 ;  /* 0x000000040f0f7c24 */ /* 0x001fc4000f8e0200 */
[----:B-1----:R-:W-:-:S05]  /*0080*/  IMAD R0, R16, UR5, RZ ;  /* 0x0000000510007c24 */ /* 0x002fca000f8e02ff */
[----:B------:R-:W-:-:S04]  /*0090*/  ISETP.GE.AND P0, PT, R15, R0, PT ;  /* 0x000000000f00720c */ /* 0x000fc80003f06270 */
[----:B--2---:R-:W-:-:S13]  /*00a0*/  ISETP.GE.OR P0, PT, R15, UR6, !P0 ;  /* 0x000000060f007c0c */ /* 0x004fda000c706670 */
[----:B------:R-:W-:Y:S05]  /*00b0*/  @P0 EXIT ;  /* 0x000000000000094d */ /* 0x000fea0003800000 */
[----:B------:R-:W0:Y:S01]  /*00c0*/  LDC R19, c[0x0][0x398] ;  /* 0x0000e600ff137b82 */ /* 0x000e220000000800 */
[----:B------:R-:W-:Y:S01]  /*00d0*/  ISETP.GE.AND P0, PT, R15, RZ, PT ;  /* 0x000000ff0f00720c */ /* 0x000fe20003f06270 */
[----:B------:R-:W1:Y:S01]  /*00e0*/  LDCU.64 UR4, c[0x0][0x358] ;  /* 0x00006b00ff0477ac */ /* 0x000e620008000a00 */
[----:B------:R-:W-:Y:S01]  /*00f0*/  BSSY.RECONVERGENT B0, `(.L_x_0) ;  /* 0x0000017000007945 */ /* 0x000fe20003800200 */
[----:B------:R-:W-:-:S04]  /*0100*/  CS2R R4, SRZ ;  /* 0x0000000000047805 */ /* 0x000fc8000001ff00 */
[----:B------:R-:W2:Y:S01]  /*0110*/  LDC.64 R2, c[0x0][0x388] ;  /* 0x0000e200ff027b82 */ /* 0x000ea20000000a00 */
[----:B0-----:R-:W-:Y:S01]  /*0120*/  ISETP.LT.OR P0, PT, R19, 0x1, !P0 ;  /* 0x000000011300780c */ /* 0x001fe20004701670 */
[----:B--2---:R-:W-:-:S12]  /*0130*/  IMAD.WIDE R2, R15, 0x8, R2 ;  /* 0x000000080f027825 */ /* 0x004fd800078e0202 */
[----:B-1----:R-:W-:Y:S05]  /*0140*/  @P0 BRA `(.L_x_1) ;  /* 0x0000000000440947 */ /* 0x002fea0003800000 */
[----:B------:R-:W0:Y:S01]  /*0150*/  LDC.64 R6, c[0x0][0x390] ;  /* 0x0000e400ff067b82 */ /* 0x000e220000000a00 */
[----:B------:R-:W-:Y:S02]  /*0160*/  HFMA2 R17, -RZ, RZ, 0, 0 ;  /* 0x00000000ff117431 */ /* 0x000fe400000001ff */
[----:B------:R-:W-:Y:S01]  /*0170*/  IMAD.MOV.U32 R0, RZ, RZ, RZ ;  /* 0x000000ffff007224 */ /* 0x000fe200078e00ff */
[----:B------:R-:W-:-:S04]  /*0180*/  CS2R R4, SRZ ;  /* 0x0000000000047805 */ /* 0x000fc8000001ff00 */
[----:B------:R-:W1:Y:S03]  /*0190*/  LDC.64 R8, c[0x0][0x380] ;  /* 0x0000e000ff087b82 */ /* 0x000e660000000a00 */
.L_x_2:
[----:B------:R-:W-:Y:S02]  /*01a0*/  IMAD.IADD R13, R15, 0x1, -R0 ;  /* 0x000000010f0d7824 */ /* 0x000fe400078e0a00 */
[----:B0-----:R-:W-:-:S04]  /*01b0*/  IMAD.WIDE.U32 R10, R17, 0x8, R6 ;  /* 0x00000008110a7825 */ /* 0x001fc800078e0006 */
[----:B-1----:R-:W-:Y:S02]  /*01c0*/  IMAD.WIDE R12, R13, 0x8, R8 ;  /* 0x000000080d0c7825 */ /* 0x002fe400078e0208 */
[----:B------:R-:W2:Y:S04]  /*01d0*/  LDG.E.64 R10, desc[UR4][R10.64] ;  /* 0x000000040a0a7981 */ /* 0x000ea8000c1e1b00 */
[----:B------:R-:W2:Y:S01]  /*01e0*/  LDG.E.64 R12, desc[UR4][R12.64] ;  /* 0x000000040c0c7981 */ /* 0x000ea2000c1e1b00 */
[C---:B------:R-:W-:Y:S01]  /*01f0*/  IMAD R0, R17.reuse, R16, R16 ;  /* 0x0000001011007224 */ /* 0x040fe200078e0210 */
[----:B------:R-:W-:-:S04]  /*0200*/  IADD3 R14, PT, PT, R17, 0x1, RZ ;  /* 0x00000001110e7810 */ /* 0x000fc80007ffe0ff */
[----:B------:R-:W-:Y:S01]  /*0210*/  ISETP.GE.AND P0, PT, R14, R19, PT ;  /* 0x000000130e00720c */ /* 0x000fe20003f06270 */
[----:B------:R-:W-:Y:S01]  /*0220*/  IMAD.MOV.U32 R17, RZ, RZ, R14 ;  /* 0x000000ffff117224 */ /* 0x000fe200078e000e */
[----:B------:R-:W-:Y:S01]  /*0230*/  ISETP.GE.AND P1, PT, R15, R0, PT ;  /* 0x000000000f00720c */ /* 0x000fe20003f26270 */
[----:B--2---:R-:W-:-:S12]  /*0240*/  DFMA R4, R10, R12, R4 ;  /* 0x0000000c0a04722b */ /* 0x004fd80000000004 */
[----:B------:R-:W-:Y:S05]  /*0250*/  @!P0 BRA P1, `(.L_x_2) ;  /* 0xfffffffc00d08947 */ /* 0x000fea000083ffff */
.L_x_1:
[----:B------:R-:W-:Y:S05]  /*0260*/  BSYNC.RECONVERGENT B0 ;  /* 0x0000000000007941 */ /* 0x000fea0003800200 */
.L_x_0:
[----:B------:R-:W-:Y:S01]  /*0270*/  STG.E.64 desc[UR4][R2.64], R4 ;  /* 0x0000000402007986 */ /* 0x000fe2000c101b04 */
[----:B------:R-:W-:Y:S05]  /*0280*/  EXIT ;  /* 0x000000000000794d */ /* 0x000fea0003800000 */
.L_x_3:
[----:B------:R-:W-:-:S00]  /*0290*/  BRA `(.L_x_3) ;  /* 0xfffffffc00fc7947 */ /* 0x000fc0000383ffff */
[----:B------:R-:W-:-:S00]  /*02a0*/  NOP ;  /* 0x0000000000007918 */ /* 0x000fc00000000000 */
        /* <DEDUP_REMOVED lines=13> */
.L_x_34:


//--------------------- .text._Z15coharmonic_meanPdS_iidi --------------------------
	.section	.text._Z15coharmonic_meanPdS_iidi,"ax",@progbits
	.align	128
        .global         _Z15coharmonic_meanPdS_iidi
        .type           _Z15coharmonic_meanPdS_iidi,@function
        .size           _Z15coharmonic_meanPdS_iidi,(.L_x_33 - _Z15coharmonic_meanPdS_iidi)
        .other          _Z15coharmonic_meanPdS_iidi,@"STO_CUDA_ENTRY STV_DEFAULT"
_Z15coharmonic_meanPdS_iidi:
.text._Z15coharmonic_meanPdS_iidi:
[----:B------:R-:W-:Y:S01]  /*0000*/  LDC R1, c[0x0][0x37c] ;  /* 0x0000df00ff017b82 */ /* 0x000fe20000000800 */
[----:B------:R-:W0:Y:S07]  /*0010*/  S2R R3, SR_TID.X ;  /* 0x0000000000037919 */ /* 0x000e2e0000002100 */
[----:B------:R-:W0:Y:S01]  /*0020*/  S2UR UR4, SR_CTAID.X ;  /* 0x00000000000479c3 */ /* 0x000e220000002500 */
[----:B------:R-:W1:Y:S01]  /*0030*/  LDCU.64 UR12, c[0x0][0x390] ;  /* 0x00007200ff0c77ac */ /* 0x000e620008000a00 */
[----:B------:R-:W2:Y:S06]  /*0040*/  LDCU UR5, c[0x0][0x3a0] ;  /* 0x00007400ff0577ac */ /* 0x000eac0008000800 */
[----:B------:R-:W0:Y:S02]  /*0050*/  LDC R2, c[0x0][0x360] ;  /* 0x0000d800ff027b82 */ /* 0x000e240000000800 */
[----:B0-----:R-:W-:-:S04]  /*0060*/  IMAD R2, R2, UR4, R3 ;  /* 0x0000000402027c24 */ /* 0x001fc8000f8e0203 */
[----:B-1----:R-:W-:-:S05]  /*0070*/  VIADD R0, R2, UR13 ;  /* 0x0000000d02007c36 */ /* 0x002fca0008000000 */
[----:B--2---:R-:W-:-:S04]  /*0080*/  ISETP.GE.AND P0, PT, R0, UR5, PT ;  /* 0x0000000500007c0c */ /* 0x004fc8000bf06270 */
[----:B------:R-:W-:-:S13]  /*0090*/  ISETP.LE.OR P0, PT, R2, UR12, P0 ;  /* 0x0000000c02007c0c */ /* 0x000fda0008703670 */
[----:B------:R-:W-:Y:S05]  /*00a0*/  @P0 EXIT ;  /* 0x000000000000094d */ /* 0x000fea0003800000 */
[----:B------:R-:W-:Y:S01]  /*00b0*/  VIADD R3, R2, -UR12 ;  /* 0x8000000c02037c36 */ /* 0x000fe20008000000 */
[----:B------:R-:W0:Y:S01]  /*00c0*/  LDCU.64 UR8, c[0x0][0x358] ;  /* 0x00006b00ff0877ac */ /* 0x000e220008000a00 */
[----:B------:R-:W-:Y:S01]  /*00d0*/  BSSY.RECONVERGENT B0, `(.L_x_4) ;  /* 0x000006b000007945 */ /* 0x000fe20003800200 */
[----:B------:R-:W-:Y:S02]  /*00e0*/  CS2R R8, SRZ ;  /* 0x0000000000087805 */ /* 0x000fe4000001ff00 */
[----:B------:R-:W-:-:S13]  /*00f0*/  ISETP.GE.AND P0, PT, R3, R0, PT ;  /* 0x000000000300720c */ /* 0x000fda0003f06270 */
[----:B------:R-:W-:Y:S05]  /*0100*/  @P0 BRA `(.L_x_5) ;  /* 0x00000004009c0947 */ /* 0x000fea0003800000 */
[----:B------:R-:W-:Y:S01]  /*0110*/  UIADD3 UR4, UPT, UPT, UR13, UR12, URZ ;  /* 0x0000000c0d047290 */ /* 0x000fe2000fffe0ff */
[----:B------:R-:W-:Y:S01]  /*0120*/  IMAD.MOV.U32 R0, RZ, RZ, R3 ;  /* 0x000000ffff007224 */ /* 0x000fe200078e0003 */
[----:B------:R-:W-:Y:S02]  /*0130*/  CS2R R8, SRZ ;  /* 0x0000000000087805 */ /* 0x000fe4000001ff00 */
[----:B------:R-:W-:Y:S02]  /*0140*/  UIADD3 UR5, UPT, UPT, UR4, -0x1, URZ ;  /* 0xffffffff04057890 */ /* 0x000fe4000fffe0ff */
[----:B------:R-:W-:Y:S02]  /*0150*/  ULOP3.LUT UR10, UR4, 0xf, URZ, 0xc0, !UPT ;  /* 0x0000000f040a7892 */ /* 0x000fe4000f8ec0ff */
[----:B------:R-:W-:Y:S02]  /*0160*/  UISETP.GE.U32.AND UP1, UPT, UR5, 0xf, UPT ;  /* 0x0000000f0500788c */ /* 0x000fe4000bf26070 */
[----:B------:R-:W-:-:S07]  /*0170*/  UISETP.NE.AND UP0, UPT, UR10, URZ, UPT ;  /* 0x000000ff0a00728c */ /* 0x000fce000bf05270 */
[----:B------:R-:W-:Y:S05]  /*0180*/  BRA.U !UP1, `(.L_x_6) ;  /* 0x0000000109b47547 */ /* 0x000fea000b800000 */
[----:B------:R-:W1:Y:S01]  /*0190*/  LDCU.64 UR6, c[0x0][0x380] ;  /* 0x00007000ff0677ac */ /* 0x000e620008000a00 */
[----:B------:R-:W-:Y:S01]  /*01a0*/  CS2R R8, SRZ ;  /* 0x0000000000087805 */ /* 0x000fe2000001ff00 */
[----:B------:R-:W-:-:S04]  /*01b0*/  ULOP3.LUT UR5, UR4, 0xfffffff0, URZ, 0xc0, !UPT ;  /* 0xfffffff004057892 */ /* 0x000fc8000f8ec0ff */
[----:B------:R-:W-:Y:S02]  /*01c0*/  UIADD3 UR5, UPT, UPT, -UR5, URZ, URZ ;  /* 0x000000ff05057290 */ /* 0x000fe4000fffe1ff */
[----:B-1----:R-:W-:-:S04]  /*01d0*/  UIADD3 UR6, UP1, UPT, UR6, 0x40, URZ ;  /* 0x0000004006067890 */ /* 0x002fc8000ff3e0ff */
[----:B------:R-:W-:-:S12]  /*01e0*/  UIADD3.X UR7, UPT, UPT, URZ, UR7, URZ, UP1, !UPT ;  /* 0x00000007ff077290 */ /* 0x000fd80008ffe4ff */
.L_x_7:
[----:B------:R-:W-:Y:S02]  /*01f0*/  IMAD.U32 R6, RZ, RZ, UR6 ;  /* 0x00000006ff067e24 */ /* 0x000fe4000f8e00ff */
[----:B------:R-:W-:Y:S02]  /*0200*/  IMAD.U32 R7, RZ, RZ, UR7 ;  /* 0x00000007ff077e24 */ /* 0x000fe4000f8e00ff */
[----:B------:R-:W-:-:S05]  /*0210*/  IMAD.WIDE R6, R0, 0x8, R6 ;  /* 0x0000000800067825 */ /* 0x000fca00078e0206 */
[----:B0-----:R-:W2:Y:S04]  /*0220*/  LDG.E.64 R26, desc[UR8][R6.64+-0x40] ;  /* 0xffffc008061a7981 */ /* 0x001ea8000c1e1b00 */
[----:B------:R-:W3:Y:S04]  /*0230*/  LDG.E.64 R22, desc[UR8][R6.64+-0x38] ;  /* 0xffffc80806167981 */ /* 0x000ee8000c1e1b00 */
[----:B------:R-:W4:Y:S04]  /*0240*/  LDG.E.64 R24, desc[UR8][R6.64+-0x30] ;  /* 0xffffd00806187981 */ /* 0x000f28000c1e1b00 */
[----:B------:R-:W5:Y:S04]  /*0250*/  LDG.E.64 R20, desc[UR8][R6.64+-0x28] ;  /* 0xffffd80806147981 */ /* 0x000f68000c1e1b00 */
[----:B------:R-:W5:Y:S04]  /*0260*/  LDG.E.64 R18, desc[UR8][R6.64+-0x20] ;  /* 0xffffe00806127981 */ /* 0x000f68000c1e1b00 */
[----:B------:R-:W5:Y:S04]  /*0270*/  LDG.E.64 R4, desc[UR8][R6.64+-0x18] ;  /* 0xffffe80806047981 */ /* 0x000f68000c1e1b00 */
[----:B------:R-:W5:Y:S04]  /*0280*/  LDG.E.64 R16, desc[UR8][R6.64+-0x10] ;  /* 0xfffff00806107981 */ /* 0x000f68000c1e1b00 */
[----:B------:R-:W5:Y:S04]  /*0290*/  LDG.E.64 R14, desc[UR8][R6.64+-0x8] ;  /* 0xfffff808060e7981 */ /* 0x000f68000c1e1b00 */
[----:B------:R-:W5:Y:S04]  /*02a0*/  LDG.E.64 R12, desc[UR8][R6.64] ;  /* 0x00000008060c7981 */ /* 0x000f68000c1e1b00 */
[----:B------:R-:W5:Y:S04]  /*02b0*/  LDG.E.64 R10, desc[UR8][R6.64+0x8] ;  /* 0x00000808060a7981 */ /* 0x000f68000c1e1b00 */
[----:B------:R-:W5:Y:S01]  /*02c0*/  LDG.E.64 R28, desc[UR8][R6.64+0x38] ;  /* 0x00003808061c7981 */ /* 0x000f62000c1e1b00 */
[----:B--2---:R-:W-:-:S03]  /*02d0*/  DADD R26, R26, R8 ;  /* 0x000000001a1a7229 */ /* 0x004fc60000000008 */
[----:B------:R-:W2:Y:S05]  /*02e0*/  LDG.E.64 R8, desc[UR8][R6.64+0x10] ;  /* 0x0000100806087981 */ /* 0x000eaa000c1e1b00 */
[----:B---3--:R-:W-:Y:S01]  /*02f0*/  DADD R26, R26, R22 ;  /* 0x000000001a1a7229 */ /* 0x008fe20000000016 */
[----:B------:R-:W3:Y:S07]  /*0300*/  LDG.E.64 R22, desc[UR8][R6.64+0x18] ;  /* 0x0000180806167981 */ /* 0x000eee000c1e1b00 */
[----:B----4-:R-:W-:Y:S01]  /*0310*/  DADD R26, R26, R24 ;  /* 0x000000001a1a7229 */ /* 0x010fe20000000018 */
[----:B------:R-:W4:Y:S07]  /*0320*/  LDG.E.64 R24, desc[UR8][R6.64+0x20] ;  /* 0x0000200806187981 */ /* 0x000f2e000c1e1b00 */
[----:B-----5:R-:W-:Y:S01]  /*0330*/  DADD R26, R26, R20 ;  /* 0x000000001a1a7229 */ /* 0x020fe20000000014 */
[----:B------:R-:W5:Y:S07]  /*0340*/  LDG.E.64 R20, desc[UR8][R6.64+0x28] ;  /* 0x0000280806147981 */ /* 0x000f6e000c1e1b00 */
[----:B------:R-:W-:Y:S01]  /*0350*/  DADD R26, R26, R18 ;  /* 0x000000001a1a7229 */ /* 0x000fe20000000012 */
[----:B------:R-:W5:Y:S07]  /*0360*/  LDG.E.64 R18, desc[UR8][R6.64+0x30] ;  /* 0x0000300806127981 */ /* 0x000f6e000c1e1b00 */
[----:B------:R-:W-:-:S08]  /*0370*/  DADD R4, R26, R4 ;  /* 0x000000001a047229 */ /* 0x000fd00000000004 */
[----:B------:R-:W-:-:S08]  /*0380*/  DADD R4, R4, R16 ;  /* 0x0000000004047229 */ /* 0x000fd00000000010 */
[----:B------:R-:W-:-:S08]  /*0390*/  DADD R4, R4, R14 ;  /* 0x0000000004047229 */ /* 0x000fd0000000000e */
[----:B------:R-:W-:-:S08]  /*03a0*/  DADD R4, R4, R12 ;  /* 0x0000000004047229 */ /* 0x000fd0000000000c */
[----:B------:R-:W-:Y:S01]  /*03b0*/  DADD R4, R4, R10 ;  /* 0x0000000004047229 */ /* 0x000fe2000000000a */
[----:B------:R-:W-:-:S04]  /*03c0*/  UIADD3 UR5, UPT, UPT, UR5, 0x10, URZ ;  /* 0x0000001005057890 */ /* 0x000fc8000fffe0ff */
[----:B------:R-:W-:Y:S01]  /*03d0*/  UISETP.NE.AND UP1, UPT, UR5, URZ, UPT ;  /* 0x000000ff0500728c */ /* 0x000fe2000bf25270 */
[----:B------:R-:W-:Y:S02]  /*03e0*/  VIADD R0, R0, 0x10 ;  /* 0x0000001000007836 */ /* 0x000fe40000000000 */
[----:B--2---:R-:W-:-:S08]  /*03f0*/  DADD R4, R4, R8 ;  /* 0x0000000004047229 */ /* 0x004fd00000000008 */
[----:B---3--:R-:W-:-:S08]  /*0400*/  DADD R4, R4, R22 ;  /* 0x0000000004047229 */ /* 0x008fd00000000016 */
[----:B----4-:R-:W-:-:S08]  /*0410*/  DADD R4, R4, R24 ;  /* 0x0000000004047229 */ /* 0x010fd00000000018 */
[----:B-----5:R-:W-:-:S08]  /*0420*/  DADD R4, R4, R20 ;  /* 0x0000000004047229 */ /* 0x020fd00000000014 */
[----:B------:R-:W-:-:S08]  /*0430*/  DADD R4, R4, R18 ;  /* 0x0000000004047229 */ /* 0x000fd00000000012 */
[----:B------:R-:W-:Y:S01]  /*0440*/  DADD R8, R4, R28 ;  /* 0x0000000004087229 */ /* 0x000fe2000000001c */
[----:B------:R-:W-:Y:S10]  /*0450*/  BRA.U UP1, `(.L_x_7) ;  /* 0xfffffffd01647547 */ /* 0x000ff4000b83ffff */
.L_x_6:
[----:B------:R-:W-:Y:S05]  /*0460*/  BRA.U !UP0, `(.L_x_5) ;  /* 0x0000000108c47547 */ /* 0x000fea000b800000 */
[----:B------:R-:W-:Y:S02]  /*0470*/  UISETP.GE.U32.AND UP0, UPT, UR10, 0x8, UPT ;  /* 0x000000080a00788c */ /* 0x000fe4000bf06070 */
[----:B------:R-:W-:-:S04]  /*0480*/  ULOP3.LUT UR5, UR4, 0x7, URZ, 0xc0, !UPT ;  /* 0x0000000704057892 */ /* 0x000fc8000f8ec0ff */
[----:B------:R-:W-:-:S03]  /*0490*/  UISETP.NE.AND UP1, UPT, UR5, URZ, UPT ;  /* 0x000000ff0500728c */ /* 0x000fc6000bf25270 */
[----:B------:R-:W-:Y:S08]  /*04a0*/  BRA.U !UP0, `(.L_x_8) ;  /* 0x00000001084c7547 */ /* 0x000ff0000b800000 */
[----:B------:R-:W1:Y:S02]  /*04b0*/  LDC.64 R16, c[0x0][0x380] ;  /* 0x0000e000ff107b82 */ /* 0x000e640000000a00 */
[----:B-1----:R-:W-:-:S05]  /*04c0*/  IMAD.WIDE R16, R0, 0x8, R16 ;  /* 0x0000000800107825 */ /* 0x002fca00078e0210 */
[----:B0-----:R-:W2:Y:S04]  /*04d0*/  LDG.E.64 R18, desc[UR8][R16.64] ;  /* 0x0000000810127981 */ /* 0x001ea8000c1e1b00 */
[----:B------:R-:W3:Y:S04]  /*04e0*/  LDG.E.64 R20, desc[UR8][R16.64+0x8] ;  /* 0x0000080810147981 */ /* 0x000ee8000c1e1b00 */
[----:B------:R-:W4:Y:S04]  /*04f0*/  LDG.E.64 R22, desc[UR8][R16.64+0x10] ;  /* 0x0000100810167981 */ /* 0x000f28000c1e1b00 */
[----:B------:R-:W5:Y:S04]  /*0500*/  LDG.E.64 R12, desc[UR8][R16.64+0x18] ;  /* 0x00001808100c7981 */ /* 0x000f68000c1e1b00 */
[----:B------:R-:W5:Y:S04]  /*0510*/  LDG.E.64 R10, desc[UR8][R16.64+0x20] ;  /* 0x00002008100a7981 */ /* 0x000f68000c1e1b00 */
[----:B------:R-:W5:Y:S04]  /*0520*/  LDG.E.64 R6, desc[UR8][R16.64+0x28] ;  /* 0x0000280810067981 */ /* 0x000f68000c1e1b00 */
[----:B------:R-:W5:Y:S04]  /*0530*/  LDG.E.64 R4, desc[UR8][R16.64+0x30] ;  /* 0x0000300810047981 */ /* 0x000f68000c1e1b00 */
[----:B------:R-:W5:Y:S01]  /*0540*/  LDG.E.64 R14, desc[UR8][R16.64+0x38] ;  /* 0x00003808100e7981 */ /* 0x000f62000c1e1b00 */
[----:B------:R-:W-:Y:S01]  /*0550*/  VIADD R0, R0, 0x8 ;  /* 0x0000000800007836 */ /* 0x000fe20000000000 */
[----:B--2---:R-:W-:-:S08]  /*0560*/  DADD R18, R8, R18 ;  /* 0x0000000008127229 */ /* 0x004fd00000000012 */
[----:B---3--:R-:W-:-:S08]  /*0570*/  DADD R18, R18, R20 ;  /* 0x0000000012127229 */ /* 0x008fd00000000014 */
[----:B----4-:R-:W-:-:S08]  /*0580*/  DADD R18, R18, R22 ;  /* 0x0000000012127229 */ /* 0x010fd00000000016 */
[----:B-----5:R-:W-:-:S08]  /*0590*/  DADD R12, R18, R12 ;  /* 0x00000000120c7229 */ /* 0x020fd0000000000c */
[----:B------:R-:W-:-:S08]  /*05a0*/  DADD R10, R12, R10 ;  /* 0x000000000c0a7229 */ /* 0x000fd0000000000a */
[----:B------:R-:W-:-:S08]  /*05b0*/  DADD R6, R10, R6 ;  /* 0x000000000a067229 */ /* 0x000fd00000000006 */
[----:B------:R-:W-:-:S08]  /*05c0*/  DADD R4, R6, R4 ;  /* 0x0000000006047229 */ /* 0x000fd00000000004 */
[----:B------:R-:W-:-:S11]  /*05d0*/  DADD R8, R4, R14 ;  /* 0x0000000004087229 */ /* 0x000fd6000000000e */
.L_x_8:
        /* <DEDUP_REMOVED lines=10> */
[----:B------:R-:W5:Y:S01]  /*0680*/  LDG.E.64 R14, desc[UR8][R4.64+0x18] ;  /* 0x00001808040e7981 */ /* 0x000f62000c1e1b00 */
[----:B------:R-:W-:Y:S01]  /*0690*/  VIADD R0, R0, 0x4 ;  /* 0x0000000400007836 */ /* 0x000fe20000000000 */
[----:B--2---:R-:W-:-:S08]  /*06a0*/  DADD R6, R8, R6 ;  /* 0x0000000008067229 */ /* 0x004fd00000000006 */
[----:B---3--:R-:W-:-:S08]  /*06b0*/  DADD R6, R6, R10 ;  /* 0x0000000006067229 */ /* 0x008fd0000000000a */
[----:B----4-:R-:W-:-:S08]  /*06c0*/  DADD R6, R6, R12 ;  /* 0x0000000006067229 */ /* 0x010fd0000000000c */
[----:B-----5:R-:W-:-:S11]  /*06d0*/  DADD R8, R6, R14 ;  /* 0x0000000006087229 */ /* 0x020fd6000000000e */
.L_x_9:
[----:B------:R-:W-:Y:S05]  /*06e0*/  BRA.U !UP1, `(.L_x_5) ;  /* 0x0000000109247547 */ /* 0x000fea000b800000 */
[----:B------:R-:W1:Y:S01]  /*06f0*/  LDC.64 R6, c[0x0][0x380] ;  /* 0x0000e000ff067b82 */ /* 0x000e620000000a00 */
[----:B------:R-:W-:-:S12]  /*0700*/  UIADD3 UR4, UPT, UPT, -UR4, URZ, URZ ;  /* 0x000000ff04047290 */ /* 0x000fd8000fffe1ff */
.L_x_10:
[----:B-1----:R-:W-:-:S06]  /*0710*/  IMAD.WIDE R4, R0, 0x8, R6 ;  /* 0x0000000800047825 */ /* 0x002fcc00078e0206 */
[----:B0-----:R-:W2:Y:S01]  /*0720*/  LDG.E.64 R4, desc[UR8][R4.64] ;  /* 0x0000000804047981 */ /* 0x001ea2000c1e1b00 */
[----:B------:R-:W-:Y:S01]  /*0730*/  UIADD3 UR4, UPT, UPT, UR4, 0x1, URZ ;  /* 0x0000000104047890 */ /* 0x000fe2000fffe0ff */
[----:B------:R-:W-:-:S03]  /*0740*/  VIADD R0, R0, 0x1 ;  /* 0x0000000100007836 */ /* 0x000fc60000000000 */
[----:B------:R-:W-:Y:S01]  /*0750*/  UISETP.NE.AND UP0, UPT, UR4, URZ, UPT ;  /* 0x000000ff0400728c */ /* 0x000fe2000bf05270 */
[----:B--2---:R-:W-:-:S08]  /*0760*/  DADD R8, R4, R8 ;  /* 0x0000000004087229 */ /* 0x004fd00000000008 */
[----:B------:R-:W-:Y:S05]  /*0770*/  BRA.U UP0, `(.L_x_10) ;  /* 0xfffffffd00e47547 */ /* 0x000fea000b83ffff */
.L_x_5:
[----:B0-----:R-:W-:Y:S05]  /*0780*/  BSYNC.RECONVERGENT B0 ;  /* 0x0000000000007941 */ /* 0x001fea0003800200 */
.L_x_4:
[----:B------:R-:W0:Y:S01]  /*0790*/  LDC.64 R6, c[0x0][0x398] ;  /* 0x0000e600ff067b82 */ /* 0x000e220000000a00 */
[----:B------:R-:W-:Y:S01]  /*07a0*/  DSETP.NEU.AND P2, PT, R8, RZ, PT ;  /* 0x000000ff0800722a */ /* 0x000fe20003f4d000 */
[----:B------:R-:W-:-:S13]  /*07b0*/  BSSY.RECONVERGENT B0, `(.L_x_11) ;  /* 0x0000023000007945 */ /* 0x000fda0003800200 */
[----:B------:R-:W-:Y:S01]  /*07c0*/  @!P2 IMAD.MOV.U32 R4, RZ, RZ, RZ ;  /* 0x000000ffff04a224 */ /* 0x000fe200078e00ff */
[----:B0-----:R-:W-:-:S10]  /*07d0*/  DADD R6, R6, 1 ;  /* 0x3ff0000006067429 */ /* 0x001fd40000000000 */
[----:B------:R-:W-:Y:S02]  /*07e0*/  SHF.R.U32.HI R0, RZ, 0x14, R7 ;  /* 0x00000014ff007819 */ /* 0x000fe40000011607 */
[----:B------:R-:W-:Y:S02]  /*07f0*/  ISETP.GE.OR P3, PT, R7, RZ, P2 ;  /* 0x000000ff0700720c */ /* 0x000fe40001766670 */
[----:B------:R-:W-:-:S05]  /*0800*/  LOP3.LUT R0, R0, 0x7ff, RZ, 0xc0, !PT ;  /* 0x000007ff00007812 */ /* 0x000fca00078ec0ff */
[----:B------:R-:W-:-:S05]  /*0810*/  VIADD R3, R0, 0xfffffc0c ;  /* 0xfffffc0c00037836 */ /* 0x000fca0000000000 */
[CC--:B------:R-:W-:Y:S02]  /*0820*/  SHF.L.U32 R0, R6.reuse, R3.reuse, RZ ;  /* 0x0000000306007219 */ /* 0x0c0fe400000006ff */
[----:B------:R-:W-:Y:S02]  /*0830*/  SHF.L.U64.HI R3, R6, R3, R7 ;  /* 0x0000000306037219 */ /* 0x000fe40000010207 */
[----:B------:R-:W-:-:S04]  /*0840*/  ISETP.NE.U32.AND P0, PT, R0, RZ, PT ;  /* 0x000000ff0000720c */ /* 0x000fc80003f05070 */
[----:B------:R-:W-:-:S04]  /*0850*/  ISETP.NE.AND.EX P0, PT, R3, -0x80000000, PT, P0 ;  /* 0x800000000300780c */ /* 0x000fc80003f05300 */
[----:B------:R-:W-:-:S09]  /*0860*/  PLOP3.LUT P1, PT, P0, PT, PT, 0x8, 0x80 ;  /* 0x000000000080781c */ /* 0x000fd2000072e170 */
[----:B------:R-:W-:-:S06]  /*0870*/  @!P2 DSETP.NEU.AND P1, PT, |R6|, 0.5, !P0 ;  /* 0x3fe000000600a42a */ /* 0x000fcc000472d200 */
[----:B------:R-:W-:-:S04]  /*0880*/  @!P2 SEL R5, R9, RZ, P1 ;  /* 0x000000ff0905a207 */ /* 0x000fc80000800000 */
[----:B------:R-:W-:Y:S01]  /*0890*/  @!P3 LOP3.LUT R5, R5, 0x7ff00000, RZ, 0xfc, !PT ;  /* 0x7ff000000505b812 */ /* 0x000fe200078efcff */
[----:B------:R-:W-:Y:S06]  /*08a0*/  @!P2 BRA `(.L_x_12) ;  /* 0x00000000004ca947 */ /* 0x000fec0003800000 */
[----:B------:R-:W-:Y:S01]  /*08b0*/  DADD R4, -RZ, |R8| ;  /* 0x00000000ff047229 */ /* 0x000fe20000000508 */
[----:B------:R-:W-:Y:S01]  /*08c0*/  BSSY.RECONVERGENT B1, `(.L_x_13) ;  /* 0x0000007000017945 */ /* 0x000fe20003800200 */
[----:B------:R-:W-:Y:S01]  /*08d0*/  IMAD.MOV.U32 R26, RZ, RZ, R6 ;  /* 0x000000ffff1a7224 */ /* 0x000fe200078e0006 */
[----:B------:R-:W-:Y:S01]  /*08e0*/  MOV R0, 0x930 ;  /* 0x0000093000007802 */ /* 0x000fe20000000f00 */
[----:B------:R-:W-:-:S06]  /*08f0*/  IMAD.MOV.U32 R3, RZ, RZ, R7 ;  /* 0x000000ffff037224 */ /* 0x000fcc00078e0007 */
[----:B------:R-:W-:Y:S02]  /*0900*/  IMAD.MOV.U32 R12, RZ, RZ, R4 ;  /* 0x000000ffff0c7224 */ /* 0x000fe400078e0004 */
[----:B------:R-:W-:-:S07]  /*0910*/  IMAD.MOV.U32 R27, RZ, RZ, R5 ;  /* 0x000000ffff1b7224 */ /* 0x000fce00078e0005 */
[----:B------:R-:W-:Y:S05]  /*0920*/  CALL.REL.NOINC `($_Z15coharmonic_meanPdS_iidi$__internal_accurate_pow) ;  /* 0x0000000c00d07944 */ /* 0x000fea0003c00000 */
[----:B------:R-:W-:Y:S05]  /*0930*/  BSYNC.RECONVERGENT B1 ;  /* 0x0000000000017941 */ /* 0x000fea0003800200 */
.L_x_13:
[----:B------:R-:W0:Y:S01]  /*0940*/  FRND.F64.TRUNC R4, R6 ;  /* 0x0000000600047313 */ /* 0x000e22000030d800 */
[----:B------:R-:W-:Y:S01]  /*0950*/  DADD R12, -RZ, -R10 ;  /* 0x00000000ff0c7229 */ /* 0x000fe2000000090a */
[----:B------:R-:W-:-:S09]  /*0960*/  ISETP.GE.AND P2, PT, R9, RZ, PT ;  /* 0x000000ff0900720c */ /* 0x000fd20003f46270 */
[-C--:B------:R-:W-:Y:S02]  /*0970*/  FSEL R3, R12, R10.reuse, P1 ;  /* 0x0000000a0c037208 */ /* 0x080fe40000800000 */
[-C--:B------:R-:W-:Y:S01]  /*0980*/  FSEL R12, R13, R11.reuse, P1 ;  /* 0x0000000b0d0c7208 */ /* 0x080fe20000800000 */
[----:B0-----:R-:W-:Y:S01]  /*0990*/  DSETP.NEU.AND P0, PT, R6, R4, PT ;  /* 0x000000040600722a */ /* 0x001fe20003f0d000 */
[----:B------:R-:W-:Y:S02]  /*09a0*/  FSEL R4, R3, R10, !P2 ;  /* 0x0000000a03047208 */ /* 0x000fe40005000000 */
[----:B------:R-:W-:-:S11]  /*09b0*/  FSEL R5, R12, R11, !P2 ;  /* 0x0000000b0c057208 */ /* 0x000fd60005000000 */
[----:B------:R-:W-:Y:S02]  /*09c0*/  @P0 FSEL R4, R4, RZ, P2 ;  /* 0x000000ff04040208 */ /* 0x000fe40001000000 */
[----:B------:R-:W-:-:S07]  /*09d0*/  @P0 FSEL R5, R5, -QNAN , P2 ;  /* 0xfff8000005050808 */ /* 0x000fce0001000000 */
.L_x_12:
[----:B------:R-:W-:Y:S05]  /*09e0*/  BSYNC.RECONVERGENT B0 ;  /* 0x0000000000007941 */ /* 0x000fea0003800200 */
.L_x_11:
[----:B------:R-:W-:Y:S01]  /*09f0*/  DADD R10, R6, R8 ;  /* 0x00000000060a7229 */ /* 0x000fe20000000008 */
[----:B------:R-:W-:Y:S09]  /*0a00*/  BSSY.RECONVERGENT B0, `(.L_x_14) ;  /* 0x000001c000007945 */ /* 0x000ff20003800200 */
[----:B------:R-:W-:-:S04]  /*0a10*/  LOP3.LUT R10, R11, 0x7ff00000, RZ, 0xc0, !PT ;  /* 0x7ff000000b0a7812 */ /* 0x000fc800078ec0ff */
[----:B------:R-:W-:-:S13]  /*0a20*/  ISETP.NE.AND P0, PT, R10, 0x7ff00000, PT ;  /* 0x7ff000000a00780c */ /* 0x000fda0003f05270 */
[----:B------:R-:W-:Y:S05]  /*0a30*/  @P0 BRA `(.L_x_15) ;  /* 0x0000000000600947 */ /* 0x000fea0003800000 */
[----:B------:R-:W-:-:S14]  /*0a40*/  DSETP.NAN.AND P0, PT, R8, R6, PT ;  /* 0x000000060800722a */ /* 0x000fdc0003f08000 */
[----:B------:R-:W-:Y:S01]  /*0a50*/  @P0 DADD R4, R6, R8 ;  /* 0x0000000006040229 */ /* 0x000fe20000000008 */
[----:B------:R-:W-:Y:S10]  /*0a60*/  @P0 BRA `(.L_x_15) ;  /* 0x0000000000540947 */ /* 0x000ff40003800000 */
[----:B------:R-:W-:-:S14]  /*0a70*/  DSETP.NEU.AND P0, PT, |R6|, +INF , PT ;  /* 0x7ff000000600742a */ /* 0x000fdc0003f0d200 */
[----:B------:R-:W-:Y:S05]  /*0a80*/  @P0 BRA `(.L_x_16) ;  /* 0x0000000000200947 */ /* 0x000fea0003800000 */
[----:B------:R-:W-:Y:S01]  /*0a90*/  ISETP.GE.AND P1, PT, R7, RZ, PT ;  /* 0x000000ff0700720c */ /* 0x000fe20003f26270 */
[----:B------:R-:W-:-:S06]  /*0aa0*/  DSETP.GT.AND P0, PT, |R8|, 1, PT ;  /* 0x3ff000000800742a */ /* 0x000fcc0003f04200 */
[----:B------:R-:W-:Y:S01]  /*0ab0*/  SEL R4, RZ, 0x7ff00000, !P0 ;  /* 0x7ff00000ff047807 */ /* 0x000fe20004000000 */
[----:B------:R-:W-:-:S05]  /*0ac0*/  DSETP.NEU.AND P0, PT, R8, -1, PT ;  /* 0xbff000000800742a */ /* 0x000fca0003f0d000 */
[----:B------:R-:W-:-:S04]  /*0ad0*/  @!P1 LOP3.LUT R4, R4, 0x7ff00000, RZ, 0x3c, !PT ;  /* 0x7ff0000004049812 */ /* 0x000fc800078e3cff */
[----:B------:R-:W-:Y:S01]  /*0ae0*/  SEL R5, R4, 0x3ff00000, P0 ;  /* 0x3ff0000004057807 */ /* 0x000fe20000000000 */
[----:B------:R-:W-:Y:S01]  /*0af0*/  IMAD.MOV.U32 R4, RZ, RZ, RZ ;  /* 0x000000ffff047224 */ /* 0x000fe200078e00ff */
[----:B------:R-:W-:Y:S06]  /*0b00*/  BRA `(.L_x_15) ;  /* 0x00000000002c7947 */ /* 0x000fec0003800000 */
.L_x_16:
[----:B------:R-:W-:-:S14]  /*0b10*/  DSETP.NEU.AND P0, PT, |R8|, +INF , PT ;  /* 0x7ff000000800742a */ /* 0x000fdc0003f0d200 */
[----:B------:R-:W-:Y:S05]  /*0b20*/  @P0 BRA `(.L_x_15) ;  /* 0x0000000000240947 */ /* 0x000fea0003800000 */
[C---:B------:R-:W-:Y:S01]  /*0b30*/  ISETP.GE.AND P0, PT, R7.reuse, RZ, PT ;  /* 0x000000ff0700720c */ /* 0x040fe20003f06270 */
[----:B------:R-:W-:Y:S01]  /*0b40*/  IMAD.MOV.U32 R4, RZ, RZ, RZ ;  /* 0x000000ffff047224 */ /* 0x000fe200078e00ff */
[----:B------:R-:W-:Y:S02]  /*0b50*/  LOP3.LUT R0, R7, 0x7fffffff, RZ, 0xc0, !PT ;  /* 0x7fffffff07007812 */ /* 0x000fe400078ec0ff */
[----:B------:R-:W-:Y:S02]  /*0b60*/  SEL R5, RZ, 0x7ff00000, !P0 ;  /* 0x7ff00000ff057807 */ /* 0x000fe40004000000 */
[----:B------:R-:W-:Y:S02]  /*0b70*/  ISETP.GE.AND P2, PT, R9, RZ, PT ;  /* 0x000000ff0900720c */ /* 0x000fe40003f46270 */
[----:B------:R-:W-:Y:S01]  /*0b80*/  ISETP.NE.AND P0, PT, R0, 0x3fe00000, PT ;  /* 0x3fe000000000780c */ /* 0x000fe20003f05270 */
[----:B------:R-:W-:-:S05]  /*0b90*/  VIADD R0, R5, 0x80000000 ;  /* 0x8000000005007836 */ /* 0x000fca0000000000 */
[----:B------:R-:W-:-:S05]  /*0ba0*/  SEL R0, R0, R5, P0 ;  /* 0x0000000500007207 */ /* 0x000fca0000000000 */
[----:B------:R-:W-:-:S07]  /*0bb0*/  @!P2 SEL R5, R0, R5, P1 ;  /* 0x000000050005a207 */ /* 0x000fce0000800000 */
.L_x_15:
[----:B------:R-:W-:Y:S05]  /*0bc0*/  BSYNC.RECONVERGENT B0 ;  /* 0x0000000000007941 */ /* 0x000fea0003800200 */
.L_x_14:
[----:B------:R-:W0:Y:S01]  /*0bd0*/  LDC.64 R10, c[0x0][0x398] ;  /* 0x0000e600ff0a7b82 */ /* 0x000e220000000a00 */
[----:B------:R-:W-:Y:S01]  /*0be0*/  DSETP.NEU.AND P2, PT, R8, RZ, PT ;  /* 0x000000ff0800722a */ /* 0x000fe20003f4d000 */
[----:B------:R-:W-:-:S13]  /*0bf0*/  BSSY.RECONVERGENT B0, `(.L_x_17) ;  /* 0x0000026000007945 */ /* 0x000fda0003800200 */
[----:B------:R-:W1:Y:S01]  /*0c00*/  @!P2 LDC.64 R12, c[0x0][0x398] ;  /* 0x0000e600ff0cab82 */ /* 0x000e620000000a00 */
[----:B0-----:R-:W-:Y:S02]  /*0c10*/  SHF.R.U32.HI R0, RZ, 0x14, R11 ;  /* 0x00000014ff007819 */ /* 0x001fe4000001160b */
[----:B------:R-:W-:Y:S02]  /*0c20*/  ISETP.GE.OR P3, PT, R11, RZ, P2 ;  /* 0x000000ff0b00720c */ /* 0x000fe40001766670 */
[----:B------:R-:W-:-:S05]  /*0c30*/  LOP3.LUT R0, R0, 0x7ff, RZ, 0xc0, !PT ;  /* 0x000007ff00007812 */ /* 0x000fca00078ec0ff */
[----:B------:R-:W-:-:S05]  /*0c40*/  VIADD R3, R0, 0xfffffc0c ;  /* 0xfffffc0c00037836 */ /* 0x000fca0000000000 */
[CC--:B------:R-:W-:Y:S02]  /*0c50*/  SHF.L.U32 R0, R10.reuse, R3.reuse, RZ ;  /* 0x000000030a007219 */ /* 0x0c0fe400000006ff */
[----:B------:R-:W-:Y:S01]  /*0c60*/  SHF.L.U64.HI R3, R10, R3, R11 ;  /* 0x000000030a037219 */ /* 0x000fe2000001020b */
[----:B------:R-:W-:Y:S01]  /*0c70*/  @!P2 IMAD.MOV.U32 R10, RZ, RZ, RZ ;  /* 0x000000ffff0aa224 */ /* 0x000fe200078e00ff */
[----:B------:R-:W-:-:S04]  /*0c80*/  ISETP.NE.U32.AND P0, PT, R0, RZ, PT ;  /* 0x000000ff0000720c */ /* 0x000fc80003f05070 */
[----:B------:R-:W-:-:S04]  /*0c90*/  ISETP.NE.AND.EX P0, PT, R3, -0x80000000, PT, P0 ;  /* 0x800000000300780c */ /* 0x000fc80003f05300 */
[----:B------:R-:W-:-:S09]  /*0ca0*/  PLOP3.LUT P1, PT, P0, PT, PT, 0x8, 0x80 ;  /* 0x000000000080781c */ /* 0x000fd2000072e170 */
[----:B-1----:R-:W-:-:S06]  /*0cb0*/  @!P2 DSETP.NEU.AND P1, PT, |R12|, 0.5, !P0 ;  /* 0x3fe000000c00a42a */ /* 0x002fcc000472d200 */
[----:B------:R-:W-:-:S04]  /*0cc0*/  @!P2 SEL R11, R9, RZ, P1 ;  /* 0x000000ff090ba207 */ /* 0x000fc80000800000 */
[----:B------:R-:W-:Y:S01]  /*0cd0*/  @!P3 LOP3.LUT R11, R11, 0x7ff00000, RZ, 0xfc, !PT ;  /* 0x7ff000000b0bb812 */ /* 0x000fe200078efcff */
[----:B------:R-:W-:Y:S06]  /*0ce0*/  @!P2 BRA `(.L_x_18) ;  /* 0x000000000058a947 */ /* 0x000fec0003800000 */
[----:B------:R-:W0:Y:S01]  /*0cf0*/  LDCU.64 UR4, c[0x0][0x398] ;  /* 0x00007300ff0477ac */ /* 0x000e220008000a00 */
[----:B------:R-:W-:Y:S01]  /*0d00*/  DADD R26, -RZ, |R8| ;  /* 0x00000000ff1a7229 */ /* 0x000fe20000000508 */
[----:B------:R-:W-:Y:S01]  /*0d10*/  BSSY.RECONVERGENT B1, `(.L_x_19) ;  /* 0x0000006000017945 */ /* 0x000fe20003800200 */
[----:B------:R-:W-:-:S08]  /*0d20*/  MOV R0, 0xd70 ;  /* 0x00000d7000007802 */ /* 0x000fd00000000f00 */
[----:B------:R-:W-:Y:S02]  /*0d30*/  IMAD.MOV.U32 R12, RZ, RZ, R26 ;  /* 0x000000ffff0c7224 */ /* 0x000fe400078e001a */
[----:B0-----:R-:W-:Y:S02]  /*0d40*/  IMAD.U32 R26, RZ, RZ, UR4 ;  /* 0x00000004ff1a7e24 */ /* 0x001fe4000f8e00ff */
[----:B------:R-:W-:-:S07]  /*0d50*/  IMAD.U32 R3, RZ, RZ, UR5 ;  /* 0x00000005ff037e24 */ /* 0x000fce000f8e00ff */
[----:B------:R-:W-:Y:S05]  /*0d60*/  CALL.REL.NOINC `($_Z15coharmonic_meanPdS_iidi$__internal_accurate_pow) ;  /* 0x0000000800c07944 */ /* 0x000fea0003c00000 */
[----:B------:R-:W-:Y:S05]  /*0d70*/  BSYNC.RECONVERGENT B1 ;  /* 0x0000000000017941 */ /* 0x000fea0003800200 */
.L_x_19:
[----:B------:R-:W0:Y:S01]  /*0d80*/  LDCU.64 UR4, c[0x0][0x398] ;  /* 0x00007300ff0477ac */ /* 0x000e220008000a00 */
[----:B------:R-:W-:Y:S01]  /*0d90*/  DADD R16, -RZ, -R10 ;  /* 0x00000000ff107229 */ /* 0x000fe2000000090a */
[----:B------:R-:W-:-:S09]  /*0da0*/  ISETP.GE.AND P2, PT, R9, RZ, PT ;  /* 0x000000ff0900720c */ /* 0x000fd20003f46270 */
[-C--:B------:R-:W-:Y:S02]  /*0db0*/  FSEL R3, R16, R10.reuse, P1 ;  /* 0x0000000a10037208 */ /* 0x080fe40000800000 */
[-C--:B------:R-:W-:Y:S02]  /*0dc0*/  FSEL R16, R17, R11.reuse, P1 ;  /* 0x0000000b11107208 */ /* 0x080fe40000800000 */
[----:B------:R-:W-:Y:S02]  /*0dd0*/  FSEL R10, R3, R10, !P2 ;  /* 0x0000000a030a7208 */ /* 0x000fe40005000000 */
[----:B------:R-:W-:Y:S01]  /*0de0*/  FSEL R11, R16, R11, !P2 ;  /* 0x0000000b100b7208 */ /* 0x000fe20005000000 */
[----:B0-----:R-:W-:Y:S02]  /*0df0*/  IMAD.U32 R12, RZ, RZ, UR4 ;  /* 0x00000004ff0c7e24 */ /* 0x001fe4000f8e00ff */
[----:B------:R-:W-:-:S04]  /*0e00*/  IMAD.U32 R13, RZ, RZ, UR5 ;  /* 0x00000005ff0d7e24 */ /* 0x000fc8000f8e00ff */
[----:B------:R-:W0:Y:S02]  /*0e10*/  FRND.F64.TRUNC R14, R12 ;  /* 0x0000000c000e7313 */ /* 0x000e24000030d800 */
[----:B0-----:R-:W-:-:S14]  /*0e20*/  DSETP.NEU.AND P0, PT, R14, R12, PT ;  /* 0x0000000c0e00722a */ /* 0x001fdc0003f0d000 */
[----:B------:R-:W-:Y:S02]  /*0e30*/  @P0 FSEL R10, R10, RZ, P2 ;  /* 0x000000ff0a0a0208 */ /* 0x000fe40001000000 */
[----:B------:R-:W-:-:S07]  /*0e40*/  @P0 FSEL R11, R11, -QNAN , P2 ;  /* 0xfff800000b0b0808 */ /* 0x000fce0001000000 */
.L_x_18:
[----:B------:R-:W-:Y:S05]  /*0e50*/  BSYNC.RECONVERGENT B0 ;  /* 0x0000000000007941 */ /* 0x000fea0003800200 */
.L_x_17:
        /* <DEDUP_REMOVED lines=10> */
[----:B------:R-:W0:Y:S01]  /*0f00*/  LDCU UR4, c[0x0][0x39c] ;  /* 0x00007380ff0477ac */ /* 0x000e220008000800 */
[----:B------:R-:W-:-:S06]  /*0f10*/  DSETP.GT.AND P0, PT, |R8|, 1, PT ;  /* 0x3ff000000800742a */ /* 0x000fcc0003f04200 */
[----:B------:R-:W-:Y:S01]  /*0f20*/  SEL R10, RZ, 0x7ff00000, !P0 ;  /* 0x7ff00000ff0a7807 */ /* 0x000fe20004000000 */
[----:B------:R-:W-:Y:S01]  /*0f30*/  DSETP.NEU.AND P0, PT, R8, -1, PT ;  /* 0xbff000000800742a */ /* 0x000fe20003f0d000 */
[----:B0-----:R-:W-:-:S13]  /*0f40*/  ISETP.LE.AND P1, PT, RZ, UR4, PT ;  /* 0x00000004ff007c0c */ /* 0x001fda000bf23270 */
[----:B------:R-:W-:-:S04]  /*0f50*/  @!P1 LOP3.LUT R10, R10, 0x7ff00000, RZ, 0x3c, !PT ;  /* 0x7ff000000a0a9812 */ /* 0x000fc800078e3cff */
[----:B------:R-:W-:Y:S01]  /*0f60*/  SEL R11, R10, 0x3ff00000, P0 ;  /* 0x3ff000000a0b7807 */ /* 0x000fe20000000000 */
[----:B------:R-:W-:Y:S01]  /*0f70*/  IMAD.MOV.U32 R10, RZ, RZ, RZ ;  /* 0x000000ffff0a7224 */ /* 0x000fe200078e00ff */
[----:B------:R-:W-:Y:S06]  /*0f80*/  BRA `(.L_x_21) ;  /* 0x0000000000307947 */ /* 0x000fec0003800000 */
.L_x_22:
[----:B------:R-:W-:-:S14]  /*0f90*/  DSETP.NEU.AND P0, PT, |R8|, +INF , PT ;  /* 0x7ff000000800742a */ /* 0x000fdc0003f0d200 */
[----:B------:R-:W-:Y:S05]  /*0fa0*/  @P0 BRA `(.L_x_21) ;  /* 0x0000000000280947 */ /* 0x000fea0003800000 */
[----:B------:R-:W0:Y:S01]  /*0fb0*/  LDC R0, c[0x0][0x39c] ;  /* 0x0000e700ff007b82 */ /* 0x000e220000000800 */
[----:B------:R-:W-:Y:S01]  /*0fc0*/  ISETP.GE.AND P2, PT, R9, RZ, PT ;  /* 0x000000ff0900720c */ /* 0x000fe20003f46270 */
[----:B------:R-:W-:Y:S01]  /*0fd0*/  IMAD.MOV.U32 R10, RZ, RZ, RZ ;  /* 0x000000ffff0a7224 */ /* 0x000fe200078e00ff */
[C---:B0-----:R-:W-:Y:S02]  /*0fe0*/  ISETP.GE.AND P0, PT, R0.reuse, RZ, PT ;  /* 0x000000ff0000720c */ /* 0x041fe40003f06270 */
[----:B------:R-:W-:Y:S02]  /*0ff0*/  LOP3.LUT R0, R0, 0x7fffffff, RZ, 0xc0, !PT ;  /* 0x7fffffff00007812 */ /* 0x000fe400078ec0ff */
[----:B------:R-:W-:Y:S02]  /*1000*/  SEL R11, RZ, 0x7ff00000, !P0 ;  /* 0x7ff00000ff0b7807 */ /* 0x000fe40004000000 */
[----:B------:R-:W-:-:S03]  /*1010*/  ISETP.NE.AND P0, PT, R0, 0x3fe00000, PT ;  /* 0x3fe000000000780c */ /* 0x000fc60003f05270 */
[----:B------:R-:W-:-:S05]  /*1020*/  VIADD R0, R11, 0x80000000 ;  /* 0x800000000b007836 */ /* 0x000fca0000000000 */
[----:B------:R-:W-:-:S04]  /*1030*/  SEL R0, R0, R11, P0 ;  /* 0x0000000b00007207 */ /* 0x000fc80000000000 */
[----:B------:R-:W-:-:S07]  /*1040*/  @!P2 SEL R11, R0, R11, P1 ;  /* 0x0000000b000ba207 */ /* 0x000fce0000800000 */
.L_x_21:
[----:B------:R-:W-:Y:S05]  /*1050*/  BSYNC.RECONVERGENT B0 ;  /* 0x0000000000007941 */ /* 0x000fea0003800200 */
.L_x_20:
[----:B------:R-:W-:Y:S01]  /*1060*/  DSETP.NEU.AND P0, PT, R8, 1, PT ;  /* 0x3ff000000800742a */ /* 0x000fe20003f0d000 */
[----:B------:R-:W-:Y:S01]  /*1070*/  BSSY.RECONVERGENT B0, `(.L_x_23) ;  /* 0x000001d000007945 */ /* 0x000fe20003800200 */
[----:B------:R-:W-:-:S04]  /*1080*/  DSETP.NEU.AND P1, PT, R12, RZ, PT ;  /* 0x000000ff0c00722a */ /* 0x000fc80003f2d000 */
[----:B------:R-:W-:Y:S02]  /*1090*/  FSEL R8, R11, 1.875, P0 ;  /* 0x3ff000000b087808 */ /* 0x000fe40000000000 */
[----:B------:R-:W-:Y:S02]  /*10a0*/  FSEL R10, R10, RZ, P0 ;  /* 0x000000ff0a0a7208 */ /* 0x000fe40000000000 */
[----:B------:R-:W-:Y:S02]  /*10b0*/  FSEL R9, R8, 1.875, P1 ;  /* 0x3ff0000008097808 */ /* 0x000fe40000800000 */
[----:B------:R-:W-:Y:S01]  /*10c0*/  FSEL R8, R10, RZ, P1 ;  /* 0x000000ff0a087208 */ /* 0x000fe20000800000 */
[----:B------:R-:W-:Y:S01]  /*10d0*/  IMAD.MOV.U32 R10, RZ, RZ, 0x1 ;  /* 0x00000001ff0a7424 */ /* 0x000fe200078e00ff */
[----:B------:R-:W0:Y:S01]  /*10e0*/  MUFU.RCP64H R11, R9 ;  /* 0x00000009000b7308 */ /* 0x000e220000001800 */
[----:B------:R-:W-:Y:S01]  /*10f0*/  DSETP.NEU.AND P1, PT, R6, RZ, PT ;  /* 0x000000ff0600722a */ /* 0x000fe20003f2d000 */
[----:B------:R-:W-:-:S02]  /*1100*/  FSEL R0, R4, RZ, P0 ;  /* 0x000000ff04007208 */ /* 0x000fc40000000000 */
[----:B------:R-:W-:Y:S01]  /*1110*/  FSEL R4, R5, 1.875, P0 ;  /* 0x3ff0000005047808 */ /* 0x000fe20000000000 */
[----:B0-----:R-:W-:-:S08]  /*1120*/  DFMA R12, -R8, R10, 1 ;  /* 0x3ff00000080c742b */ /* 0x001fd0000000010a */
[----:B------:R-:W-:-:S08]  /*1130*/  DFMA R12, R12, R12, R12 ;  /* 0x0000000c0c0c722b */ /* 0x000fd0000000000c */
[----:B------:R-:W-:-:S08]  /*1140*/  DFMA R12, R10, R12, R10 ;  /* 0x0000000c0a0c722b */ /* 0x000fd0000000000a */
[----:B------:R-:W-:-:S08]  /*1150*/  DFMA R10, -R8, R12, 1 ;  /* 0x3ff00000080a742b */ /* 0x000fd0000000010c */
[----:B------:R-:W-:Y:S01]  /*1160*/  DFMA R10, R12, R10, R12 ;  /* 0x0000000a0c0a722b */ /* 0x000fe2000000000c */
[----:B------:R-:W-:Y:S02]  /*1170*/  FSEL R12, R0, RZ, P1 ;  /* 0x000000ff000c7208 */ /* 0x000fe40000800000 */
[----:B------:R-:W-:-:S04]  /*1180*/  FSEL R13, R4, 1.875, P1 ;  /* 0x3ff00000040d7808 */ /* 0x000fc80000800000 */
[----:B------:R-:W-:Y:S02]  /*1190*/  FSETP.GEU.AND P1, PT, |R13|, 6.5827683646048100446e-37, PT ;  /* 0x036000000d00780b */ /* 0x000fe40003f2e200 */
[----:B------:R-:W-:-:S08]  /*11a0*/  DMUL R4, R10, R12 ;  /* 0x0000000c0a047228 */ /* 0x000fd00000000000 */
[----:B------:R-:W-:-:S08]  /*11b0*/  DFMA R6, -R8, R4, R12 ;  /* 0x000000040806722b */ /* 0x000fd0000000010c */
[----:B------:R-:W-:-:S10]  /*11c0*/  DFMA R4, R10, R6, R4 ;  /* 0x000000060a04722b */ /* 0x000fd40000000004 */
[----:B------:R-:W-:-:S05]  /*11d0*/  FFMA R0, RZ, R9, R5 ;  /* 0x00000009ff007223 */ /* 0x000fca0000000005 */
[----:B------:R-:W-:-:S13]  /*11e0*/  FSETP.GT.AND P0, PT, |R0|, 1.469367938527859385e-39, PT ;  /* 0x001000000000780b */ /* 0x000fda0003f04200 */
[----:B------:R-:W-:Y:S05]  /*11f0*/  @P0 BRA P1, `(.L_x_24) ;  /* 0x0000000000100947 */ /* 0x000fea0000800000 */
[----:B------:R-:W-:-:S07]  /*1200*/  MOV R0, 0x1220 ;  /* 0x0000122000007802 */ /* 0x000fce0000000f00 */
[----:B------:R-:W-:Y:S05]  /*1210*/  CALL.REL.NOINC `($__internal_0_$__cuda_sm20_div_rn_f64_full) ;  /* 0x00000000001c7944 */ /* 0x000fea0003c00000 */
[----:B------:R-:W-:Y:S02]  /*1220*/  IMAD.MOV.U32 R4, RZ, RZ, R12 ;  /* 0x000000ffff047224 */ /* 0x000fe400078e000c */
[----:B------:R-:W-:-:S07]  /*1230*/  IMAD.MOV.U32 R5, RZ, RZ, R13 ;  /* 0x000000ffff057224 */ /* 0x000fce00078e000d */
.L_x_24:
[----:B------:R-:W-:Y:S05]  /*1240*/  BSYNC.RECONVERGENT B0 ;  /* 0x0000000000007941 */ /* 0x000fea0003800200 */
.L_x_23:
[----:B------:R-:W0:Y:S02]  /*1250*/  LDC.64 R6, c[0x0][0x388] ;  /* 0x0000e200ff067b82 */ /* 0x000e240000000a00 */
[----:B0-----:R-:W-:-:S05]  /*1260*/  IMAD.WIDE R2, R2, 0x8, R6 ;  /* 0x0000000802027825 */ /* 0x001fca00078e0206 */
[----:B------:R-:W-:Y:S01]  /*1270*/  STG.E.64 desc[UR8][R2.64], R4 ;  /* 0x0000000402007986 */ /* 0x000fe2000c101b08 */
[----:B------:R-:W-:Y:S05]  /*1280*/  EXIT ;  /* 0x000000000000794d */ /* 0x000fea0003800000 */
        .weak           $__internal_0_$__cuda_sm20_div_rn_f64_full
        .type           $__internal_0_$__cuda_sm20_div_rn_f64_full,@function
        .size           $__internal_0_$__cuda_sm20_div_rn_f64_full,($_Z15coharmonic_meanPdS_iidi$__internal_accurate_pow - $__internal_0_$__cuda_sm20_div_rn_f64_full)
$__internal_0_$__cuda_sm20_div_rn_f64_full:
[C---:B------:R-:W-:Y:S01]  /*1290*/  FSETP.GEU.AND P0, PT, |R9|.reuse, 1.469367938527859385e-39, PT ;  /* 0x001000000900780b */ /* 0x040fe20003f0e200 */
[----:B------:R-:W-:Y:S01]  /*12a0*/  IMAD.MOV.U32 R7, RZ, RZ, R13 ;  /* 0x000000ffff077224 */ /* 0x000fe200078e000d */
[C---:B------:R-:W-:Y:S01]  /*12b0*/  LOP3.LUT R4, R9.reuse, 0x800fffff, RZ, 0xc0, !PT ;  /* 0x800fffff09047812 */ /* 0x040fe200078ec0ff */
[----:B------:R-:W-:Y:S01]  /*12c0*/  IMAD.MOV.U32 R16, RZ, RZ, 0x1 ;  /* 0x00000001ff107424 */ /* 0x000fe200078e00ff */
[----:B------:R-:W-:Y:S01]  /*12d0*/  LOP3.LUT R14, R9, 0x7ff00000, RZ, 0xc0, !PT ;  /* 0x7ff00000090e7812 */ /* 0x000fe200078ec0ff */
[----:B------:R-:W-:Y:S01]  /*12e0*/  IMAD.MOV.U32 R6, RZ, RZ, R12 ;  /* 0x000000ffff067224 */ /* 0x000fe200078e000c */
[----:B------:R-:W-:Y:S01]  /*12f0*/  LOP3.LUT R5, R4, 0x3ff00000, RZ, 0xfc, !PT ;  /* 0x3ff0000004057812 */ /* 0x000fe200078efcff */
[----:B------:R-:W-:Y:S01]  /*1300*/  IMAD.MOV.U32 R4, RZ, RZ, R8 ;  /* 0x000000ffff047224 */ /* 0x000fe200078e0008 */
[C---:B------:R-:W-:Y:S01]  /*1310*/  FSETP.GEU.AND P2, PT, |R7|.reuse, 1.469367938527859385e-39, PT ;  /* 0x001000000700780b */ /* 0x040fe20003f4e200 */
[----:B------:R-:W-:Y:S01]  /*1320*/  BSSY.RECONVERGENT B1, `(.L_x_25) ;  /* 0x0000051000017945 */ /* 0x000fe20003800200 */
[----:B------:R-:W-:-:S03]  /*1330*/  LOP3.LUT R3, R7, 0x7ff00000, RZ, 0xc0, !PT ;  /* 0x7ff0000007037812 */ /* 0x000fc600078ec0ff */
[----:B------:R-:W-:Y:S01]  /*1340*/  @!P0 DMUL R4, R8, 8.98846567431157953865e+307 ;  /* 0x7fe0000008048828 */ /* 0x000fe20000000000 */
[----:B------:R-:W-:-:S05]  /*1350*/  ISETP.GE.U32.AND P1, PT, R3, R14, PT ;  /* 0x0000000e0300720c */ /* 0x000fca0003f26070 */
[----:B------:R-:W0:Y:S02]  /*1360*/  MUFU.RCP64H R17, R5 ;  /* 0x0000000500117308 */ /* 0x000e240000001800 */
[----:B------:R-:W-:Y:S01]  /*1370*/  @!P2 LOP3.LUT R12, R9, 0x7ff00000, RZ, 0xc0, !PT ;  /* 0x7ff00000090ca812 */ /* 0x000fe200078ec0ff */
[----:B------:R-:W-:-:S03]  /*1380*/  @!P2 IMAD.MOV.U32 R18, RZ, RZ, RZ ;  /* 0x000000ffff12a224 */ /* 0x000fc600078e00ff */
[----:B------:R-:W-:Y:S01]  /*1390*/  @!P2 ISETP.GE.U32.AND P3, PT, R3, R12, PT ;  /* 0x0000000c0300a20c */ /* 0x000fe20003f66070 */
[----:B------:R-:W-:-:S05]  /*13a0*/  IMAD.MOV.U32 R12, RZ, RZ, 0x1ca00000 ;  /* 0x1ca00000ff0c7424 */ /* 0x000fca00078e00ff */
[----:B------:R-:W-:-:S04]  /*13b0*/  @!P2 SEL R13, R12, 0x63400000, !P3 ;  /* 0x634000000c0da807 */ /* 0x000fc80005800000 */
[----:B------:R-:W-:Y:S01]  /*13c0*/  @!P2 LOP3.LUT R13, R13, 0x80000000, R7, 0xf8, !PT ;  /* 0x800000000d0da812 */ /* 0x000fe200078ef807 */
[----:B0-----:R-:W-:-:S03]  /*13d0*/  DFMA R10, R16, -R4, 1 ;  /* 0x3ff00000100a742b */ /* 0x001fc60000000804 */
[----:B------:R-:W-:-:S05]  /*13e0*/  @!P2 LOP3.LUT R19, R13, 0x100000, RZ, 0xfc, !PT ;  /* 0x001000000d13a812 */ /* 0x000fca00078efcff */
[----:B------:R-:W-:-:S08]  /*13f0*/  DFMA R10, R10, R10, R10 ;  /* 0x0000000a0a0a722b */ /* 0x000fd0000000000a */
[----:B------:R-:W-:Y:S01]  /*1400*/  DFMA R16, R16, R10, R16 ;  /* 0x0000000a1010722b */ /* 0x000fe20000000010 */
[----:B------:R-:W-:Y:S01]  /*1410*/  SEL R11, R12, 0x63400000, !P1 ;  /* 0x634000000c0b7807 */ /* 0x000fe20004800000 */
[----:B------:R-:W-:-:S03]  /*1420*/  IMAD.MOV.U32 R10, RZ, RZ, R6 ;  /* 0x000000ffff0a7224 */ /* 0x000fc600078e0006 */
[----:B------:R-:W-:-:S03]  /*1430*/  LOP3.LUT R11, R11, 0x800fffff, R7, 0xf8, !PT ;  /* 0x800fffff0b0b7812 */ /* 0x000fc600078ef807 */
[----:B------:R-:W-:-:S03]  /*1440*/  DFMA R20, R16, -R4, 1 ;  /* 0x3ff000001014742b */ /* 0x000fc60000000804 */
[----:B------:R-:W-:-:S05]  /*1450*/  @!P2 DFMA R10, R10, 2, -R18 ;  /* 0x400000000a0aa82b */ /* 0x000fca0000000812 */
[----:B------:R-:W-:Y:S01]  /*1460*/  DFMA R16, R16, R20, R16 ;  /* 0x000000141010722b */ /* 0x000fe20000000010 */
[----:B------:R-:W-:Y:S02]  /*1470*/  IMAD.MOV.U32 R21, RZ, RZ, R3 ;  /* 0x000000ffff157224 */ /* 0x000fe400078e0003 */
[----:B------:R-:W-:Y:S01]  /*1480*/  IMAD.MOV.U32 R20, RZ, RZ, R14 ;  /* 0x000000ffff147224 */ /* 0x000fe200078e000e */
[----:B------:R-:W-:Y:S02]  /*1490*/  @!P0 LOP3.LUT R20, R5, 0x7ff00000, RZ, 0xc0, !PT ;  /* 0x7ff0000005148812 */ /* 0x000fe400078ec0ff */
[----:B------:R-:W-:Y:S02]  /*14a0*/  @!P2 LOP3.LUT R21, R11, 0x7ff00000, RZ, 0xc0, !PT ;  /* 0x7ff000000b15a812 */ /* 0x000fe400078ec0ff */
[----:B------:R-:W-:Y:S01]  /*14b0*/  DMUL R18, R16, R10 ;  /* 0x0000000a10127228 */ /* 0x000fe20000000000 */
[----:B------:R-:W-:Y:S02]  /*14c0*/  VIADD R22, R20, 0xffffffff ;  /* 0xffffffff14167836 */ /* 0x000fe40000000000 */
[----:B------:R-:W-:-:S05]  /*14d0*/  VIADD R13, R21, 0xffffffff ;  /* 0xffffffff150d7836 */ /* 0x000fca0000000000 */
[----:B------:R-:W-:Y:S01]  /*14e0*/  DFMA R14, R18, -R4, R10 ;  /* 0x80000004120e722b */ /* 0x000fe2000000000a */
[----:B------:R-:W-:-:S04]  /*14f0*/  ISETP.GT.U32.AND P0, PT, R13, 0x7feffffe, PT ;  /* 0x7feffffe0d00780c */ /* 0x000fc80003f04070 */
[----:B------:R-:W-:-:S03]  /*1500*/  ISETP.GT.U32.OR P0, PT, R22, 0x7feffffe, P0 ;  /* 0x7feffffe1600780c */ /* 0x000fc60000704470 */
[----:B------:R-:W-:-:S10]  /*1510*/  DFMA R14, R16, R14, R18 ;  /* 0x0000000e100e722b */ /* 0x000fd40000000012 */
[----:B------:R-:W-:Y:S05]  /*1520*/  @P0 BRA `(.L_x_26) ;  /* 0x00000000006c0947 */ /* 0x000fea0003800000 */
[----:B------:R-:W-:-:S04]  /*1530*/  LOP3.LUT R16, R9, 0x7ff00000, RZ, 0xc0, !PT ;  /* 0x7ff0000009107812 */ /* 0x000fc800078ec0ff */
[CC--:B------:R-:W-:Y:S02]  /*1540*/  VIADDMNMX R6, R3.reuse, -R16.reuse, 0xb9600000, !PT ;  /* 0xb960000003067446 */ /* 0x0c0fe40007800910 */
[----:B------:R-:W-:Y:S02]  /*1550*/  ISETP.GE.U32.AND P0, PT, R3, R16, PT ;  /* 0x000000100300720c */ /* 0x000fe40003f06070 */
[----:B------:R-:W-:Y:S02]  /*1560*/  VIMNMX R6, PT, PT, R6, 0x46a00000, PT ;  /* 0x46a0000006067848 */ /* 0x000fe40003fe0100 */
[----:B------:R-:W-:-:S05]  /*1570*/  SEL R3, R12, 0x63400000, !P0 ;  /* 0x634000000c037807 */ /* 0x000fca0004000000 */
[----:B------:R-:W-:Y:S02]  /*1580*/  IMAD.IADD R3, R6, 0x1, -R3 ;  /* 0x0000000106037824 */ /* 0x000fe400078e0a03 */
[----:B------:R-:W-:Y:S02]  /*1590*/  IMAD.MOV.U32 R6, RZ, RZ, RZ ;  /* 0x000000ffff067224 */ /* 0x000fe400078e00ff */
[----:B------:R-:W-:-:S06]  /*15a0*/  VIADD R7, R3, 0x7fe00000 ;  /* 0x7fe0000003077836 */ /* 0x000fcc0000000000 */
[----:B------:R-:W-:-:S10]  /*15b0*/  DMUL R12, R14, R6 ;  /* 0x000000060e0c7228 */ /* 0x000fd40000000000 */
[----:B------:R-:W-:-:S13]  /*15c0*/  FSETP.GTU.AND P0, PT, |R13|, 1.469367938527859385e-39, PT ;  /* 0x001000000d00780b */ /* 0x000fda0003f0c200 */
[----:B------:R-:W-:Y:S05]  /*15d0*/  @P0 BRA `(.L_x_27) ;  /* 0x0000000000940947 */ /* 0x000fea0003800000 */
[----:B------:R-:W-:Y:S01]  /*15e0*/  DFMA R4, R14, -R4, R10 ;  /* 0x800000040e04722b */ /* 0x000fe2000000000a */
[----:B------:R-:W-:-:S09]  /*15f0*/  IMAD.MOV.U32 R6, RZ, RZ, RZ ;  /* 0x000000ffff067224 */ /* 0x000fd200078e00ff */
[C---:B------:R-:W-:Y:S02]  /*1600*/  FSETP.NEU.AND P0, PT, R5.reuse, RZ, PT ;  /* 0x000000ff0500720b */ /* 0x040fe40003f0d000 */
[----:B------:R-:W-:-:S04]  /*1610*/  LOP3.LUT R9, R5, 0x80000000, R9, 0x48, !PT ;  /* 0x8000000005097812 */ /* 0x000fc800078e4809 */
[----:B------:R-:W-:-:S07]  /*1620*/  LOP3.LUT R7, R9, R7, RZ, 0xfc, !PT ;  /* 0x0000000709077212 */ /* 0x000fce00078efcff */
[----:B------:R-:W-:Y:S05]  /*1630*/  @!P0 BRA `(.L_x_27) ;  /* 0x00000000007c8947 */ /* 0x000fea0003800000 */
[----:B------:R-:W-:Y:S01]  /*1640*/  IMAD.MOV R5, RZ, RZ, -R3 ;  /* 0x000000ffff057224 */ /* 0x000fe200078e0a03 */
[----:B------:R-:W-:Y:S01]  /*1650*/  DMUL.RP R6, R14, R6 ;  /* 0x000000060e067228 */ /* 0x000fe20000008000 */
[----:B------:R-:W-:Y:S01]  /*1660*/  IMAD.MOV.U32 R4, RZ, RZ, RZ ;  /* 0x000000ffff047224 */ /* 0x000fe200078e00ff */
[----:B------:R-:W-:-:S05]  /*1670*/  IADD3 R3, PT, PT, -R3, -0x43300000, RZ ;  /* 0xbcd0000003037810 */ /* 0x000fca0007ffe1ff */
[----:B------:R-:W-:-:S03]  /*1680*/  DFMA R4, R12, -R4, R14 ;  /* 0x800000040c04722b */ /* 0x000fc6000000000e */
[----:B------:R-:W-:-:S07]  /*1690*/  LOP3.LUT R9, R7, R9, RZ, 0x3c, !PT ;  /* 0x0000000907097212 */ /* 0x000fce00078e3cff */
[----:B------:R-:W-:-:S04]  /*16a0*/  FSETP.NEU.AND P0, PT, |R5|, R3, PT ;  /* 0x000000030500720b */ /* 0x000fc80003f0d200 */
[----:B------:R-:W-:Y:S02]  /*16b0*/  FSEL R12, R6, R12, !P0 ;  /* 0x0000000c060c7208 */ /* 0x000fe40004000000 */
[----:B------:R-:W-:Y:S01]  /*16c0*/  FSEL R13, R9, R13, !P0 ;  /* 0x0000000d090d7208 */ /* 0x000fe20004000000 */
[----:B------:R-:W-:Y:S06]  /*16d0*/  BRA `(.L_x_27) ;  /* 0x0000000000547947 */ /* 0x000fec0003800000 */
.L_x_26:
[----:B------:R-:W-:-:S14]  /*16e0*/  DSETP.NAN.AND P0, PT, R6, R6, PT ;  /* 0x000000060600722a */ /* 0x000fdc0003f08000 */
[----:B------:R-:W-:Y:S05]  /*16f0*/  @P0 BRA `(.L_x_28) ;  /* 0x0000000000440947 */ /* 0x000fea0003800000 */
[----:B------:R-:W-:-:S14]  /*1700*/  DSETP.NAN.AND P0, PT, R8, R8, PT ;  /* 0x000000080800722a */ /* 0x000fdc0003f08000 */
[----:B------:R-:W-:Y:S05]  /*1710*/  @P0 BRA `(.L_x_29) ;  /* 0x0000000000300947 */ /* 0x000fea0003800000 */
[----:B------:R-:W-:Y:S01]  /*1720*/  ISETP.NE.AND P0, PT, R21, R20, PT ;  /* 0x000000141500720c */ /* 0x000fe20003f05270 */
[----:B------:R-:W-:Y:S02]  /*1730*/  IMAD.MOV.U32 R12, RZ, RZ, 0x0 ;  /* 0x00000000ff0c7424 */ /* 0x000fe400078e00ff */
[----:B------:R-:W-:-:S10]  /*1740*/  IMAD.MOV.U32 R13, RZ, RZ, -0x80000 ;  /* 0xfff80000ff0d7424 */ /* 0x000fd400078e00ff */
[----:B------:R-:W-:Y:S05]  /*1750*/  @!P0 BRA `(.L_x_27) ;  /* 0x0000000000348947 */ /* 0x000fea0003800000 */
[----:B------:R-:W-:Y:S02]  /*1760*/  ISETP.NE.AND P0, PT, R21, 0x7ff00000, PT ;  /* 0x7ff000001500780c */ /* 0x000fe40003f05270 */
[----:B------:R-:W-:Y:S02]  /*1770*/  LOP3.LUT R13, R7, 0x80000000, R9, 0x48, !PT ;  /* 0x80000000070d7812 */ /* 0x000fe400078e4809 */
[----:B------:R-:W-:-:S13]  /*1780*/  ISETP.EQ.OR P0, PT, R20, RZ, !P0 ;  /* 0x000000ff1400720c */ /* 0x000fda0004702670 */
[----:B------:R-:W-:Y:S01]  /*1790*/  @P0 LOP3.LUT R3, R13, 0x7ff00000, RZ, 0xfc, !PT ;  /* 0x7ff000000d030812 */ /* 0x000fe200078efcff */
[----:B------:R-:W-:Y:S02]  /*17a0*/  @!P0 IMAD.MOV.U32 R12, RZ, RZ, RZ ;  /* 0x000000ffff0c8224 */ /* 0x000fe400078e00ff */
[----:B------:R-:W-:Y:S02]  /*17b0*/  @P0 IMAD.MOV.U32 R12, RZ, RZ, RZ ;  /* 0x000000ffff0c0224 */ /* 0x000fe400078e00ff */
[----:B------:R-:W-:Y:S01]  /*17c0*/  @P0 IMAD.MOV.U32 R13, RZ, RZ, R3 ;  /* 0x000000ffff0d0224 */ /* 0x000fe200078e0003 */
[----:B------:R-:W-:Y:S06]  /*17d0*/  BRA `(.L_x_27) ;  /* 0x0000000000147947 */ /* 0x000fec0003800000 */
.L_x_29:
[----:B------:R-:W-:Y:S01]  /*17e0*/  LOP3.LUT R13, R9, 0x80000, RZ, 0xfc, !PT ;  /* 0x00080000090d7812 */ /* 0x000fe200078efcff */
[----:B------:R-:W-:Y:S01]  /*17f0*/  IMAD.MOV.U32 R12, RZ, RZ, R8 ;  /* 0x000000ffff0c7224 */ /* 0x000fe200078e0008 */
[----:B------:R-:W-:Y:S06]  /*1800*/  BRA `(.L_x_27) ;  /* 0x0000000000087947 */ /* 0x000fec0003800000 */
.L_x_28:
[----:B------:R-:W-:Y:S01]  /*1810*/  LOP3.LUT R13, R7, 0x80000, RZ, 0xfc, !PT ;  /* 0x00080000070d7812 */ /* 0x000fe200078efcff */
[----:B------:R-:W-:-:S07]  /*1820*/  IMAD.MOV.U32 R12, RZ, RZ, R6 ;  /* 0x000000ffff0c7224 */ /* 0x000fce00078e0006 */
.L_x_27:
[----:B------:R-:W-:Y:S05]  /*1830*/  BSYNC.RECONVERGENT B1 ;  /* 0x0000000000017941 */ /* 0x000fea0003800200 */
.L_x_25:
[----:B------:R-:W-:Y:S02]  /*1840*/  IMAD.MOV.U32 R4, RZ, RZ, R0 ;  /* 0x000000ffff047224 */ /* 0x000fe400078e0000 */
[----:B------:R-:W-:-:S04]  /*1850*/  IMAD.MOV.U32 R5, RZ, RZ, 0x0 ;  /* 0x00000000ff057424 */ /* 0x000fc800078e00ff */
[----:B------:R-:W-:Y:S05]  /*1860*/  RET.REL.NODEC R4 `(_Z15coharmonic_meanPdS_iidi) ;  /* 0xffffffe404e47950 */ /* 0x000fea0003c3ffff */
        .type           $_Z15coharmonic_meanPdS_iidi$__internal_accurate_pow,@function
        .size           $_Z15coharmonic_meanPdS_iidi$__internal_accurate_pow,(.L_x_33 - $_Z15coharmonic_meanPdS_iidi$__internal_accurate_pow)
$_Z15coharmonic_meanPdS_iidi$__internal_accurate_pow:
[----:B------:R-:W-:Y:S01]  /*1870*/  ISETP.GT.U32.AND P0, PT, R27, 0xfffff, PT ;  /* 0x000fffff1b00780c */ /* 0x000fe20003f04070 */
[----:B------:R-:W-:Y:S01]  /*1880*/  IMAD.MOV.U32 R10, RZ, RZ, R12 ;  /* 0x000000ffff0a7224 */ /* 0x000fe200078e000c */
[----:B------:R-:W-:Y:S01]  /*1890*/  UMOV UR4, 0x7d2cafe2 ;  /* 0x7d2cafe200047882 */ /* 0x000fe20000000000 */
[----:B------:R-:W-:Y:S01]  /*18a0*/  IMAD.MOV.U32 R11, RZ, RZ, R27 ;  /* 0x000000ffff0b7224 */ /* 0x000fe200078e001b */
[----:B------:R-:W-:Y:S01]  /*18b0*/  UMOV UR5, 0x3eb0f5ff ;  /* 0x3eb0f5ff00057882 */ /* 0x000fe20000000000 */
[----:B------:R-:W-:Y:S01]  /*18c0*/  IMAD.MOV.U32 R16, RZ, RZ, RZ ;  /* 0x000000ffff107224 */ /* 0x000fe200078e00ff */
[----:B------:R-:W-:Y:S01]  /*18d0*/  UMOV UR6, 0x3b39803f ;  /* 0x3b39803f00067882 */ /* 0x000fe20000000000 */
[----:B------:R-:W-:Y:S01]  /*18e0*/  IMAD.MOV.U32 R18, RZ, RZ, 0x41ad3b5a ;  /* 0x41ad3b5aff127424 */ /* 0x000fe200078e00ff */
[----:B------:R-:W-:Y:S01]  /*18f0*/  UMOV UR7, 0x3c7abc9e ;  /* 0x3c7abc9e00077882 */ /* 0x000fe20000000000 */
[----:B------:R-:W-:-:S04]  /*1900*/  IMAD.MOV.U32 R19, RZ, RZ, 0x3ed0f5d2 ;  /* 0x3ed0f5d2ff137424 */ /* 0x000fc800078e00ff */
[----:B------:R-:W-:Y:S01]  /*1910*/  @!P0 DMUL R22, R10, 1.80143985094819840000e+16 ;  /* 0x435000000a168828 */ /* 0x000fe20000000000 */
[--C-:B------:R-:W-:Y:S01]  /*1920*/  IMAD.MOV.U32 R10, RZ, RZ, R27.reuse ;  /* 0x000000ffff0a7224 */ /* 0x100fe200078e001b */
[----:B------:R-:W-:-:S08]  /*1930*/  SHF.R.U32.HI R27, RZ, 0x14, R27 ;  /* 0x00000014ff1b7819 */ /* 0x000fd0000001161b */
[----:B------:R-:W-:Y:S01]  /*1940*/  @!P0 IMAD.MOV.U32 R10, RZ, RZ, R23 ;  /* 0x000000ffff0a8224 */ /* 0x000fe200078e0017 */
[----:B------:R-:W-:Y:S01]  /*1950*/  @!P0 LEA.HI R27, R23, 0xffffffca, RZ, 0xc ;  /* 0xffffffca171b8811 */ /* 0x000fe200078f60ff */
[----:B------:R-:W-:-:S03]  /*1960*/  @!P0 IMAD.MOV.U32 R12, RZ, RZ, R22 ;  /* 0x000000ffff0c8224 */ /* 0x000fc600078e0016 */
[----:B------:R-:W-:-:S04]  /*1970*/  LOP3.LUT R10, R10, 0x800fffff, RZ, 0xc0, !PT ;  /* 0x800fffff0a0a7812 */ /* 0x000fc800078ec0ff */
[----:B------:R-:W-:-:S04]  /*1980*/  LOP3.LUT R13, R10, 0x3ff00000, RZ, 0xfc, !PT ;  /* 0x3ff000000a0d7812 */ /* 0x000fc800078efcff */
[----:B------:R-:W-:-:S13]  /*1990*/  ISETP.GE.U32.AND P2, PT, R13, 0x3ff6a09f, PT ;  /* 0x3ff6a09f0d00780c */ /* 0x000fda0003f46070 */
[----:B------:R-:W-:-:S04]  /*19a0*/  @P2 VIADD R11, R13, 0xfff00000 ;  /* 0xfff000000d0b2836 */ /* 0x000fc80000000000 */
[----:B------:R-:W-:-:S06]  /*19b0*/  @P2 IMAD.MOV.U32 R13, RZ, RZ, R11 ;  /* 0x000000ffff0d2224 */ /* 0x000fcc00078e000b */
[C---:B------:R-:W-:Y:S02]  /*19c0*/  DADD R14, R12.reuse, 1 ;  /* 0x3ff000000c0e7429 */ /* 0x040fe40000000000 */
[----:B------:R-:W-:-:S04]  /*19d0*/  DADD R12, R12, -1 ;  /* 0xbff000000c0c7429 */ /* 0x000fc80000000000 */
[----:B------:R-:W0:Y:S02]  /*19e0*/  MUFU.RCP64H R17, R15 ;  /* 0x0000000f00117308 */ /* 0x000e240000001800 */
[----:B0-----:R-:W-:-:S08]  /*19f0*/  DFMA R10, -R14, R16, 1 ;  /* 0x3ff000000e0a742b */ /* 0x001fd00000000110 */
[----:B------:R-:W-:-:S08]  /*1a00*/  DFMA R10, R10, R10, R10 ;  /* 0x0000000a0a0a722b */ /* 0x000fd0000000000a */
[----:B------:R-:W-:-:S08]  /*1a10*/  DFMA R16, R16, R10, R16 ;  /* 0x0000000a1010722b */ /* 0x000fd00000000010 */
[----:B------:R-:W-:-:S08]  /*1a20*/  DMUL R10, R12, R16 ;  /* 0x000000100c0a7228 */ /* 0x000fd00000000000 */
[----:B------:R-:W-:-:S08]  /*1a30*/  DFMA R10, R12, R16, R10 ;  /* 0x000000100c0a722b */ /* 0x000fd0000000000a */
[----:B------:R-:W-:-:S08]  /*1a40*/  DMUL R24, R10, R10 ;  /* 0x0000000a0a187228 */ /* 0x000fd00000000000 */
[----:B------:R-:W-:Y:S01]  /*1a50*/  DFMA R14, R24, UR4, R18 ;  /* 0x00000004180e7c2b */ /* 0x000fe20008000012 */
[----:B------:R-:W-:Y:S01]  /*1a60*/  UMOV UR4, 0x75488a3f ;  /* 0x75488a3f00047882 */ /* 0x000fe20000000000 */
[----:B------:R-:W-:-:S06]  /*1a70*/  UMOV UR5, 0x3ef3b20a ;  /* 0x3ef3b20a00057882 */ /* 0x000fcc0000000000 */
[----:B------:R-:W-:Y:S01]  /*1a80*/  DFMA R14, R24, R14, UR4 ;  /* 0x00000004180e7e2b */ /* 0x000fe2000800000e */
[----:B------:R-:W-:Y:S01]  /*1a90*/  UMOV UR4, 0xe4faecd5 ;  /* 0xe4faecd500047882 */ /* 0x000fe20000000000 */
[----:B------:R-:W-:-:S06]  /*1aa0*/  UMOV UR5, 0x3f1745cd ;  /* 0x3f1745cd00057882 */ /* 0x000fcc0000000000 */
[----:B------:R-:W-:Y:S01]  /*1ab0*/  DFMA R14, R24, R14, UR4 ;  /* 0x00000004180e7e2b */ /* 0x000fe2000800000e */
[----:B------:R-:W-:Y:S01]  /*1ac0*/  UMOV UR4, 0x258a578b ;  /* 0x258a578b00047882 */ /* 0x000fe20000000000 */
[----:B------:R-:W-:-:S06]  /*1ad0*/  UMOV UR5, 0x3f3c71c7 ;  /* 0x3f3c71c700057882 */ /* 0x000fcc0000000000 */
[----:B------:R-:W-:Y:S01]  /*1ae0*/  DFMA R18, R24, R14, UR4 ;  /* 0x0000000418127e2b */ /* 0x000fe2000800000e */
[----:B------:R-:W-:Y:S01]  /*1af0*/  UMOV UR4, 0x9242b910 ;  /* 0x9242b91000047882 */ /* 0x000fe20000000000 */
[----:B------:R-:W-:Y:S01]  /*1b00*/  UMOV UR5, 0x3f624924 ;  /* 0x3f62492400057882 */ /* 0x000fe20000000000 */
[----:B------:R-:W-:-:S05]  /*1b10*/  DADD R14, R12, -R10 ;  /* 0x000000000c0e7229 */ /* 0x000fca000000080a */
[----:B------:R-:W-:Y:S01]  /*1b20*/  DFMA R18, R24, R18, UR4 ;  /* 0x0000000418127e2b */ /* 0x000fe20008000012 */
[----:B------:R-:W-:Y:S01]  /*1b30*/  UMOV UR4, 0x99999dfb ;  /* 0x99999dfb00047882 */ /* 0x000fe20000000000 */
[----:B------:R-:W-:Y:S01]  /*1b40*/  UMOV UR5, 0x3f899999 ;  /* 0x3f89999900057882 */ /* 0x000fe20000000000 */
[----:B------:R-:W-:-:S05]  /*1b50*/  DADD R14, R14, R14 ;  /* 0x000000000e0e7229 */ /* 0x000fca000000000e */
[----:B------:R-:W-:Y:S01]  /*1b60*/  DFMA R18, R24, R18, UR4 ;  /* 0x0000000418127e2b */ /* 0x000fe20008000012 */
[----:B------:R-:W-:Y:S01]  /*1b70*/  UMOV UR4, 0x55555555 ;  /* 0x5555555500047882 */ /* 0x000fe20000000000 */
[----:B------:R-:W-:Y:S01]  /*1b80*/  UMOV UR5, 0x3fb55555 ;  /* 0x3fb5555500057882 */ /* 0x000fe20000000000 */
[----:B------:R-:W-:-:S05]  /*1b90*/  DFMA R14, R12, -R10, R14 ;  /* 0x8000000a0c0e722b */ /* 0x000fca000000000e */
[----:B------:R-:W-:-:S03]  /*1ba0*/  DFMA R12, R24, R18, UR4 ;  /* 0x00000004180c7e2b */ /* 0x000fc60008000012 */
[----:B------:R-:W-:Y:S02]  /*1bb0*/  DMUL R14, R16, R14 ;  /* 0x0000000e100e7228 */ /* 0x000fe40000000000 */
[----:B------:R-:W-:-:S03]  /*1bc0*/  DMUL R16, R10, R10 ;  /* 0x0000000a0a107228 */ /* 0x000fc60000000000 */
[----:B------:R-:W-:Y:S01]  /*1bd0*/  DADD R20, -R12, UR4 ;  /* 0x000000040c147e29 */ /* 0x000fe20008000100 */
[----:B------:R-:W-:Y:S01]  /*1be0*/  UMOV UR4, 0xb9e7b0 ;  /* 0x00b9e7b000047882 */ /* 0x000fe20000000000 */
[----:B------:R-:W-:-:S03]  /*1bf0*/  UMOV UR5, 0x3c46a4cb ;  /* 0x3c46a4cb00057882 */ /* 0x000fc60000000000 */
[----:B------:R-:W-:Y:S02]  /*1c00*/  VIADD R23, R15, 0x100000 ;  /* 0x001000000f177836 */ /* 0x000fe40000000000 */
[----:B------:R-:W-:Y:S01]  /*1c10*/  IMAD.MOV.U32 R22, RZ, RZ, R14 ;  /* 0x000000ffff167224 */ /* 0x000fe200078e000e */
[----:B------:R-:W-:Y:S02]  /*1c20*/  DFMA R18, R24, R18, R20 ;  /* 0x000000121812722b */ /* 0x000fe40000000014 */
[C---:B------:R-:W-:Y:S02]  /*1c30*/  DFMA R20, R10.reuse, R10, -R16 ;  /* 0x0000000a0a14722b */ /* 0x040fe40000000810 */
[----:B------:R-:W-:-:S06]  /*1c40*/  DMUL R24, R10, R16 ;  /* 0x000000100a187228 */ /* 0x000fcc0000000000 */
[----:B------:R-:W-:Y:S02]  /*1c50*/  DFMA R20, R10, R22, R20 ;  /* 0x000000160a14722b */ /* 0x000fe40000000014 */
[----:B------:R-:W-:Y:S01]  /*1c60*/  DADD R22, R18, -UR4 ;  /* 0x8000000412167e29 */ /* 0x000fe20008000000 */
[----:B------:R-:W-:Y:S01]  /*1c70*/  UMOV UR4, 0x80000000 ;  /* 0x8000000000047882 */ /* 0x000fe20000000000 */
[----:B------:R-:W-:Y:S01]  /*1c80*/  DFMA R18, R10, R16, -R24 ;  /* 0x000000100a12722b */ /* 0x000fe20000000818 */
[----:B------:R-:W-:-:S07]  /*1c90*/  UMOV UR5, 0x43300000 ;  /* 0x4330000000057882 */ /* 0x000fce0000000000 */
[----:B------:R-:W-:Y:S02]  /*1ca0*/  DFMA R18, R14, R16, R18 ;  /* 0x000000100e12722b */ /* 0x000fe40000000012 */
[----:B------:R-:W-:-:S06]  /*1cb0*/  DADD R16, R12, R22 ;  /* 0x000000000c107229 */ /* 0x000fcc0000000016 */
[----:B------:R-:W-:Y:S02]  /*1cc0*/  DFMA R18, R10, R20, R18 ;  /* 0x000000140a12722b */ /* 0x000fe40000000012 */
[----:B------:R-:W-:Y:S02]  /*1cd0*/  DADD R20, R12, -R16 ;  /* 0x000000000c147229 */ /* 0x000fe40000000810 */
[----:B------:R-:W-:-:S06]  /*1ce0*/  DMUL R12, R16, R24 ;  /* 0x00000018100c7228 */ /* 0x000fcc0000000000 */
[----:B------:R-:W-:Y:S02]  /*1cf0*/  DADD R22, R22, R20 ;  /* 0x0000000016167229 */ /* 0x000fe40000000014 */
[----:B------:R-:W-:-:S08]  /*1d00*/  DFMA R20, R16, R24, -R12 ;  /* 0x000000181014722b */ /* 0x000fd0000000080c */
[----:B------:R-:W-:-:S08]  /*1d10*/  DFMA R18, R16, R18, R20 ;  /* 0x000000121012722b */ /* 0x000fd00000000014 */
[----:B------:R-:W-:-:S08]  /*1d20*/  DFMA R22, R22, R24, R18 ;  /* 0x000000181616722b */ /* 0x000fd00000000012 */
[----:B------:R-:W-:-:S08]  /*1d30*/  DADD R18, R12, R22 ;  /* 0x000000000c127229 */ /* 0x000fd00000000016 */
[--C-:B------:R-:W-:Y:S02]  /*1d40*/  DADD R16, R10, R18.reuse ;  /* 0x000000000a107229 */ /* 0x100fe40000000012 */
[----:B------:R-:W-:-:S06]  /*1d50*/  DADD R12, R12, -R18 ;  /* 0x000000000c0c7229 */ /* 0x000fcc0000000812 */
[----:B------:R-:W-:Y:S02]  /*1d60*/  DADD R10, R10, -R16 ;  /* 0x000000000a0a7229 */ /* 0x000fe40000000810 */
[----:B------:R-:W-:-:S06]  /*1d70*/  DADD R12, R22, R12 ;  /* 0x00000000160c7229 */ /* 0x000fcc000000000c */
[----:B------:R-:W-:-:S08]  /*1d80*/  DADD R10, R18, R10 ;  /* 0x00000000120a7229 */ /* 0x000fd0000000000a */
[----:B------:R-:W-:Y:S01]  /*1d90*/  DADD R10, R12, R10 ;  /* 0x000000000c0a7229 */ /* 0x000fe2000000000a */
[C---:B------:R-:W-:Y:S02]  /*1da0*/  VIADD R12, R27.reuse, 0xfffffc01 ;  /* 0xfffffc011b0c7836 */ /* 0x040fe40000000000 */
[----:B------:R-:W-:Y:S02]  /*1db0*/  @P2 VIADD R12, R27, 0xfffffc02 ;  /* 0xfffffc021b0c2836 */ /* 0x000fe40000000000 */
[----:B------:R-:W-:-:S03]  /*1dc0*/  IMAD.MOV.U32 R13, RZ, RZ, 0x43300000 ;  /* 0x43300000ff0d7424 */ /* 0x000fc600078e00ff */
[----:B------:R-:W-:Y:S01]  /*1dd0*/  DADD R18, R14, R10 ;  /* 0x000000000e127229 */ /* 0x000fe2000000000a */
[----:B------:R-:W-:Y:S01]  /*1de0*/  LOP3.LUT R12, R12, 0x80000000, RZ, 0x3c, !PT ;  /* 0x800000000c0c7812 */ /* 0x000fe200078e3cff */
[----:B------:R-:W-:-:S04]  /*1df0*/  IMAD.MOV.U32 R27, RZ, RZ, R3 ;  /* 0x000000ffff1b7224 */ /* 0x000fc800078e0003 */
[----:B------:R-:W-:Y:S01]  /*1e00*/  IMAD.SHL.U32 R3, R27, 0x2, RZ ;  /* 0x000000021b037824 */ /* 0x000fe200078e00ff */
[----:B------:R-:W-:Y:S01]  /*1e10*/  DADD R12, R12, -UR4 ;  /* 0x800000040c0c7e29 */ /* 0x000fe20008000000 */
[----:B------:R-:W-:Y:S01]  /*1e20*/  UMOV UR4, 0xfefa39ef ;  /* 0xfefa39ef00047882 */ /* 0x000fe20000000000 */
[----:B------:R-:W-:Y:S01]  /*1e30*/  DADD R14, R16, R18 ;  /* 0x00000000100e7229 */ /* 0x000fe20000000012 */
[----:B------:R-:W-:Y:S01]  /*1e40*/  UMOV UR5, 0x3fe62e42 ;  /* 0x3fe62e4200057882 */ /* 0x000fe20000000000 */
[----:B------:R-:W-:-:S06]  /*1e50*/  ISETP.GT.U32.AND P0, PT, R3, -0x2000001, PT ;  /* 0xfdffffff0300780c */ /* 0x000fcc0003f04070 */
[--C-:B------:R-:W-:Y:S02]  /*1e60*/  DFMA R10, R12, UR4, R14.reuse ;  /* 0x000000040c0a7c2b */ /* 0x100fe4000800000e */
[----:B------:R-:W-:-:S06]  /*1e70*/  DADD R16, R16, -R14 ;  /* 0x0000000010107229 */ /* 0x000fcc000000080e */
[----:B------:R-:W-:Y:S02]  /*1e80*/  DFMA R20, R12, -UR4, R10 ;  /* 0x800000040c147c2b */ /* 0x000fe4000800000a */
[----:B------:R-:W-:Y:S01]  /*1e90*/  DADD R16, R18, R16 ;  /* 0x0000000012107229 */ /* 0x000fe20000000010 */
[----:B------:R-:W-:Y:S01]  /*1ea0*/  LOP3.LUT R19, R27, 0xff0fffff, RZ, 0xc0, !PT ;  /* 0xff0fffff1b137812 */ /* 0x000fe200078ec0ff */
[----:B------:R-:W-:-:S04]  /*1eb0*/  IMAD.MOV.U32 R18, RZ, RZ, R26 ;  /* 0x000000ffff127224 */ /* 0x000fc800078e001a */
[----:B------:R-:W-:Y:S01]  /*1ec0*/  DADD R20, -R14, R20 ;  /* 0x000000000e147229 */ /* 0x000fe20000000114 */
[----:B------:R-:W-:-:S07]  /*1ed0*/  SEL R19, R19, R27, P0 ;  /* 0x0000001b13137207 */ /* 0x000fce0000000000 */
[----:B------:R-:W-:-:S08]  /*1ee0*/  DADD R16, R16, -R20 ;  /* 0x0000000010107229 */ /* 0x000fd00000000814 */
[----:B------:R-:W-:-:S08]  /*1ef0*/  DFMA R12, R12, UR6, R16 ;  /* 0x000000060c0c7c2b */ /* 0x000fd00008000010 */
[----:B------:R-:W-:-:S08]  /*1f00*/  DADD R14, R10, R12 ;  /* 0x000000000a0e7229 */ /* 0x000fd0000000000c */
[----:B------:R-:W-:Y:S02]  /*1f10*/  DADD R16, R10, -R14 ;  /* 0x000000000a107229 */ /* 0x000fe4000000080e */
[----:B------:R-:W-:-:S06]  /*1f20*/  DMUL R10, R14, R18 ;  /* 0x000000120e0a7228 */ /* 0x000fcc0000000000 */
[----:B------:R-:W-:Y:S02]  /*1f30*/  DADD R16, R12, R16 ;  /* 0x000000000c107229 */ /* 0x000fe40000000010 */
[----:B------:R-:W-:-:S08]  /*1f40*/  DFMA R14, R14, R18, -R10 ;  /* 0x000000120e0e722b */ /* 0x000fd0000000080a */
[----:B------:R-:W-:Y:S01]  /*1f50*/  DFMA R16, R16, R18, R14 ;  /* 0x000000121010722b */ /* 0x000fe2000000000e */
[----:B------:R-:W-:Y:S02]  /*1f60*/  IMAD.MOV.U32 R14, RZ, RZ, 0x652b82fe ;  /* 0x652b82feff0e7424 */ /* 0x000fe400078e00ff */
[----:B------:R-:W-:-:S05]  /*1f70*/  IMAD.MOV.U32 R15, RZ, RZ, 0x3ff71547 ;  /* 0x3ff71547ff0f7424 */ /* 0x000fca00078e00ff */
[----:B------:R-:W-:-:S08]  /*1f80*/  DADD R12, R10, R16 ;  /* 0x000000000a0c7229 */ /* 0x000fd00000000010 */
[----:B------:R-:W-:Y:S02]  /*1f90*/  DFMA R14, R12, R14, 6.75539944105574400000e+15 ;  /* 0x433800000c0e742b */ /* 0x000fe4000000000e */
[----:B------:R-:W-:Y:S01]  /*1fa0*/  FSETP.GEU.AND P0, PT, |R13|, 4.1917929649353027344, PT ;  /* 0x4086232b0d00780b */ /* 0x000fe20003f0e200 */
[----:B------:R-:W-:-:S05]  /*1fb0*/  DADD R10, R10, -R12 ;  /* 0x000000000a0a7229 */ /* 0x000fca000000080c */
[----:B------:R-:W-:-:S03]  /*1fc0*/  DADD R18, R14, -6.75539944105574400000e+15 ;  /* 0xc33800000e127429 */ /* 0x000fc60000000000 */
[----:B------:R-:W-:-:S05]  /*1fd0*/  DADD R16, R16, R10 ;  /* 0x0000000010107229 */ /* 0x000fca000000000a */
[----:B------:R-:W-:Y:S01]  /*1fe0*/  DFMA R20, R18, -UR4, R12 ;  /* 0x8000000412147c2b */ /* 0x000fe2000800000c */
[----:B------:R-:W-:Y:S01]  /*1ff0*/  UMOV UR4, 0x3b39803f ;  /* 0x3b39803f00047882 */ /* 0x000fe20000000000 */
[----:B------:R-:W-:-:S06]  /*2000*/  UMOV UR5, 0x3c7abc9e ;  /* 0x3c7abc9e00057882 */ /* 0x000fcc0000000000 */
[----:B------:R-:W-:Y:S01]  /*2010*/  DFMA R18, R18, -UR4, R20 ;  /* 0x8000000412127c2b */ /* 0x000fe20008000014 */
[----:B------:R-:W-:Y:S01]  /*2020*/  UMOV UR4, 0x69ce2bdf ;  /* 0x69ce2bdf00047882 */ /* 0x000fe20000000000 */
[----:B------:R-:W-:Y:S01]  /*2030*/  IMAD.MOV.U32 R20, RZ, RZ, -0x35dec16 ;  /* 0xfca213eaff147424 */ /* 0x000fe200078e00ff */
[----:B------:R-:W-:Y:S01]  /*2040*/  UMOV UR5, 0x3e5ade15 ;  /* 0x3e5ade1500057882 */ /* 0x000fe20000000000 */
[----:B------:R-:W-:-:S06]  /*2050*/  IMAD.MOV.U32 R21, RZ, RZ, 0x3e928af3 ;  /* 0x3e928af3ff157424 */ /* 0x000fcc00078e00ff */
        /* <DEDUP_REMOVED lines=24> */
[----:B------:R-:W-:-:S08]  /*21e0*/  DFMA R20, R18, R20, UR4 ;  /* 0x0000000412147e2b */ /* 0x000fd00008000014 */
[----:B------:R-:W-:-:S08]  /*21f0*/  DFMA R20, R18, R20, 1 ;  /* 0x3ff000001214742b */ /* 0x000fd00000000014 */
[----:B------:R-:W-:-:S10]  /*2200*/  DFMA R18, R18, R20, 1 ;  /* 0x3ff000001212742b */ /* 0x000fd40000000014 */
[----:B------:R-:W-:Y:S02]  /*2210*/  IMAD R11, R14, 0x100000, R19 ;  /* 0x001000000e0b7824 */ /* 0x000fe400078e0213 */
[----:B------:R-:W-:Y:S01]  /*2220*/  IMAD.MOV.U32 R10, RZ, RZ, R18 ;  /* 0x000000ffff0a7224 */ /* 0x000fe200078e0012 */
[----:B------:R-:W-:Y:S06]  /*2230*/  @!P0 BRA `(.L_x_30) ;  /* 0x0000000000308947 */ /* 0x000fec0003800000 */
[----:B------:R-:W-:Y:S01]  /*2240*/  FSETP.GEU.AND P2, PT, |R13|, 4.2275390625, PT ;  /* 0x408748000d00780b */ /* 0x000fe20003f4e200 */
[C---:B------:R-:W-:Y:S02]  /*2250*/  DADD R10, R12.reuse, +INF ;  /* 0x7ff000000c0a7429 */ /* 0x040fe40000000000 */
[----:B------:R-:W-:-:S08]  /*2260*/  DSETP.GEU.AND P0, PT, R12, RZ, PT ;  /* 0x000000ff0c00722a */ /* 0x000fd00003f0e000 */
[----:B------:R-:W-:Y:S02]  /*2270*/  FSEL R10, R10, RZ, P0 ;  /* 0x000000ff0a0a7208 */ /* 0x000fe40000000000 */
[----:B------:R-:W-:Y:S02]  /*2280*/  @!P2 LEA.HI R3, R14, R14, RZ, 0x1 ;  /* 0x0000000e0e03a211 */ /* 0x000fe400078f08ff */
[----:B------:R-:W-:Y:S02]  /*2290*/  FSEL R11, R11, RZ, P0 ;  /* 0x000000ff0b0b7208 */ /* 0x000fe40000000000 */
[----:B------:R-:W-:-:S05]  /*22a0*/  @!P2 SHF.R.S32.HI R3, RZ, 0x1, R3 ;  /* 0x00000001ff03a819 */ /* 0x000fca0000011403 */
[----:B------:R-:W-:Y:S02]  /*22b0*/  @!P2 IMAD.IADD R12, R14, 0x1, -R3 ;  /* 0x000000010e0ca824 */ /* 0x000fe400078e0a03 */
[----:B------:R-:W-:-:S03]  /*22c0*/  @!P2 IMAD R19, R3, 0x100000, R19 ;  /* 0x001000000313a824 */ /* 0x000fc600078e0213 */
[----:B------:R-:W-:Y:S01]  /*22d0*/  @!P2 LEA R13, R12, 0x3ff00000, 0x14 ;  /* 0x3ff000000c0da811 */ /* 0x000fe200078ea0ff */
[----:B------:R-:W-:-:S06]  /*22e0*/  @!P2 IMAD.MOV.U32 R12, RZ, RZ, RZ ;  /* 0x000000ffff0ca224 */ /* 0x000fcc00078e00ff */
[----:B------:R-:W-:-:S11]  /*22f0*/  @!P2 DMUL R10, R18, R12 ;  /* 0x0000000c120aa228 */ /* 0x000fd60000000000 */
.L_x_30:
[----:B------:R-:W-:Y:S01]  /*2300*/  DFMA R16, R16, R10, R10 ;  /* 0x0000000a1010722b */ /* 0x000fe2000000000a */
[----:B------:R-:W-:Y:S01]  /*2310*/  IMAD.MOV.U32 R12, RZ, RZ, R0 ;  /* 0x000000ffff0c7224 */ /* 0x000fe200078e0000 */
[----:B------:R-:W-:Y:S01]  /*2320*/  DSETP.NEU.AND P0, PT, |R10|, +INF , PT ;  /* 0x7ff000000a00742a */ /* 0x000fe20003f0d200 */
[----:B------:R-:W-:-:S07]  /*2330*/  IMAD.MOV.U32 R13, RZ, RZ, 0x0 ;  /* 0x00000000ff0d7424 */ /* 0x000fce00078e00ff */
[----:B------:R-:W-:Y:S02]  /*2340*/  FSEL R10, R10, R16, !P0 ;  /* 0x000000100a0a7208 */ /* 0x000fe40004000000 */
[----:B------:R-:W-:Y:S01]  /*2350*/  FSEL R11, R11, R17, !P0 ;  /* 0x000000110b0b7208 */ /* 0x000fe20004000000 */
[----:B------:R-:W-:Y:S06]  /*2360*/  RET.REL.NODEC R12 `(_Z15coharmonic_meanPdS_iidi) ;  /* 0xffffffdc0c247950 */ /* 0x000fec0003c3ffff */
.L_x_31:
        /* <DEDUP_REMOVED lines=9> */
.L_x_33:


//--------------------- .nv.shared.reserved.0     --------------------------
	.section	.nv.shared.reserved.0,"aw",@nobits
	.weak		__nv_reservedSMEM_offset_0_alias
	.size		__nv_reservedSMEM_offset_0_alias, 0, 64
	.other		__nv_reservedSMEM_offset_0_alias,@"STO_CUDA_RESERVED_SHARED STV_DEFAULT"
__nv_reservedSMEM_offset_0_alias:
	.zero		0
	.zero		64


//--------------------- .nv.constant0._Z4convPdS_S_iiiiii --------------------------
	.section	.nv.constant0._Z4convPdS_S_iiiiii,"a",@progbits
	.sectionflags	@""
	.align	4
.nv.constant0._Z4convPdS_S_iiiiii:
	.zero		944


//--------------------- .nv.constant0._Z15coharmonic_meanPdS_iidi --------------------------
	.section	.nv.constant0._Z15coharmonic_meanPdS_iidi,"a",@progbits
	.sectionflags	@""
	.align	4
.nv.constant0._Z15coharmonic_meanPdS_iidi:
	.zero		932


//--------------------- SYMBOLS --------------------------

	.type		.nv.reservedSmem.offset0,@object
	.size		.nv.reservedSmem.offset0,0x4
